//
// Generated by NVIDIA NVVM Compiler
//
// Compiler Build ID: CL-36424714
// Cuda compilation tools, release 13.0, V13.0.88
// Based on NVVM 20.0.0
//

.version 9.0
.target sm_100
.address_size 64

	// .globl	_Z18columnwise_softmaxPfS_i
.extern .shared .align 16 .b8 shmem[];

.visible .entry _Z18columnwise_softmaxPfS_i(
	.param .u64 .ptr .align 1 _Z18columnwise_softmaxPfS_i_param_0,
	.param .u64 .ptr .align 1 _Z18columnwise_softmaxPfS_i_param_1,
	.param .u32 _Z18columnwise_softmaxPfS_i_param_2
)
{
	.reg .pred 	%p<29>;
	.reg .b32 	%r<138>;
	.reg .b32 	%f<364>;
	.reg .b64 	%rd<122>;

	ld.param.u64 	%rd5, [_Z18columnwise_softmaxPfS_i_param_0];
	ld.param.u64 	%rd6, [_Z18columnwise_softmaxPfS_i_param_1];
	ld.param.u32 	%r63, [_Z18columnwise_softmaxPfS_i_param_2];
	cvta.to.global.u64 	%rd1, %rd6;
	mov.u32 	%r64, %ctaid.x;
	mov.u32 	%r65, %ntid.x;
	mov.u32 	%r66, %tid.x;
	mad.lo.s32 	%r1, %r64, %r65, %r66;
	setp.ge.s32 	%p1, %r1, %r63;
	@%p1 bra 	$L__BB0_40;
	cvta.to.global.u64 	%rd2, %rd5;
	mul.wide.s32 	%rd7, %r1, 4;
	add.s64 	%rd3, %rd2, %rd7;
	ld.global.f32 	%f354, [%rd3];
	setp.lt.s32 	%p2, %r63, 2;
	@%p2 bra 	$L__BB0_15;
	add.s32 	%r2, %r63, -1;
	add.s32 	%r68, %r63, -2;
	and.b32  	%r3, %r2, 15;
	setp.lt.u32 	%p3, %r68, 15;
	mov.b32 	%r118, 1;
	@%p3 bra 	$L__BB0_6;
	and.b32  	%r70, %r2, -16;
	neg.s32 	%r124, %r70;
	shl.b32 	%r5, %r63, 4;
	mov.b32 	%r123, 0;
	mul.wide.u32 	%rd10, %r63, 4;
	mov.u32 	%r122, %r63;
$L__BB0_4:
	.pragma "nounroll";
	mul.wide.s32 	%rd8, %r122, 4;
	add.s64 	%rd9, %rd3, %rd8;
	ld.global.f32 	%f28, [%rd9];
	max.f32 	%f29, %f354, %f28;
	add.s64 	%rd11, %rd9, %rd10;
	ld.global.f32 	%f30, [%rd11];
	max.f32 	%f31, %f29, %f30;
	add.s64 	%rd12, %rd11, %rd10;
	ld.global.f32 	%f32, [%rd12];
	max.f32 	%f33, %f31, %f32;
	add.s64 	%rd13, %rd12, %rd10;
	ld.global.f32 	%f34, [%rd13];
	max.f32 	%f35, %f33, %f34;
	add.s64 	%rd14, %rd13, %rd10;
	ld.global.f32 	%f36, [%rd14];
	max.f32 	%f37, %f35, %f36;
	add.s64 	%rd15, %rd14, %rd10;
	ld.global.f32 	%f38, [%rd15];
	max.f32 	%f39, %f37, %f38;
	add.s64 	%rd16, %rd15, %rd10;
	ld.global.f32 	%f40, [%rd16];
	max.f32 	%f41, %f39, %f40;
	add.s64 	%rd17, %rd16, %rd10;
	ld.global.f32 	%f42, [%rd17];
	max.f32 	%f43, %f41, %f42;
	add.s64 	%rd18, %rd17, %rd10;
	ld.global.f32 	%f44, [%rd18];
	max.f32 	%f45, %f43, %f44;
	add.s64 	%rd19, %rd18, %rd10;
	ld.global.f32 	%f46, [%rd19];
	max.f32 	%f47, %f45, %f46;
	add.s64 	%rd20, %rd19, %rd10;
	ld.global.f32 	%f48, [%rd20];
	max.f32 	%f49, %f47, %f48;
	add.s64 	%rd21, %rd20, %rd10;
	ld.global.f32 	%f50, [%rd21];
	max.f32 	%f51, %f49, %f50;
	add.s64 	%rd22, %rd21, %rd10;
	ld.global.f32 	%f52, [%rd22];
	max.f32 	%f53, %f51, %f52;
	add.s64 	%rd23, %rd22, %rd10;
	ld.global.f32 	%f54, [%rd23];
	max.f32 	%f55, %f53, %f54;
	add.s64 	%rd24, %rd23, %rd10;
	ld.global.f32 	%f56, [%rd24];
	max.f32 	%f57, %f55, %f56;
	add.s64 	%rd25, %rd24, %rd10;
	ld.global.f32 	%f58, [%rd25];
	max.f32 	%f354, %f57, %f58;
	add.s32 	%r124, %r124, 16;
	add.s32 	%r123, %r123, 16;
	add.s32 	%r122, %r122, %r5;
	setp.eq.s32 	%p4, %r124, 0;
	@%p4 bra 	$L__BB0_5;
	bra.uni 	$L__BB0_4;
$L__BB0_5:
	add.s32 	%r118, %r123, 1;
$L__BB0_6:
	setp.eq.s32 	%p5, %r3, 0;
	@%p5 bra 	$L__BB0_15;
	and.b32  	%r8, %r2, 7;
	setp.lt.u32 	%p6, %r3, 8;
	@%p6 bra 	$L__BB0_9;
	mul.lo.s32 	%r71, %r118, %r63;
	mul.wide.s32 	%rd26, %r71, 4;
	add.s64 	%rd27, %rd3, %rd26;
	ld.global.f32 	%f60, [%rd27];
	max.f32 	%f61, %f354, %f60;
	mul.wide.u32 	%rd28, %r63, 4;
	add.s64 	%rd29, %rd27, %rd28;
	ld.global.f32 	%f62, [%rd29];
	max.f32 	%f63, %f61, %f62;
	add.s64 	%rd30, %rd29, %rd28;
	ld.global.f32 	%f64, [%rd30];
	max.f32 	%f65, %f63, %f64;
	add.s64 	%rd31, %rd30, %rd28;
	ld.global.f32 	%f66, [%rd31];
	max.f32 	%f67, %f65, %f66;
	add.s64 	%rd32, %rd31, %rd28;
	ld.global.f32 	%f68, [%rd32];
	max.f32 	%f69, %f67, %f68;
	add.s64 	%rd33, %rd32, %rd28;
	ld.global.f32 	%f70, [%rd33];
	max.f32 	%f71, %f69, %f70;
	add.s64 	%rd34, %rd33, %rd28;
	ld.global.f32 	%f72, [%rd34];
	max.f32 	%f73, %f71, %f72;
	add.s64 	%rd35, %rd34, %rd28;
	ld.global.f32 	%f74, [%rd35];
	max.f32 	%f354, %f73, %f74;
	add.s32 	%r118, %r118, 8;
$L__BB0_9:
	setp.eq.s32 	%p7, %r8, 0;
	@%p7 bra 	$L__BB0_15;
	and.b32  	%r11, %r2, 3;
	setp.lt.u32 	%p8, %r8, 4;
	@%p8 bra 	$L__BB0_12;
	mul.lo.s32 	%r72, %r118, %r63;
	mul.wide.s32 	%rd36, %r72, 4;
	add.s64 	%rd37, %rd3, %rd36;
	ld.global.f32 	%f76, [%rd37];
	max.f32 	%f77, %f354, %f76;
	mul.wide.u32 	%rd38, %r63, 4;
	add.s64 	%rd39, %rd37, %rd38;
	ld.global.f32 	%f78, [%rd39];
	max.f32 	%f79, %f77, %f78;
	add.s64 	%rd40, %rd39, %rd38;
	ld.global.f32 	%f80, [%rd40];
	max.f32 	%f81, %f79, %f80;
	add.s64 	%rd41, %rd40, %rd38;
	ld.global.f32 	%f82, [%rd41];
	max.f32 	%f354, %f81, %f82;
	add.s32 	%r118, %r118, 4;
$L__BB0_12:
	setp.eq.s32 	%p9, %r11, 0;
	@%p9 bra 	$L__BB0_15;
	mul.lo.s32 	%r121, %r118, %r63;
	neg.s32 	%r120, %r11;
$L__BB0_14:
	.pragma "nounroll";
	mul.wide.s32 	%rd43, %r121, 4;
	add.s64 	%rd44, %rd3, %rd43;
	ld.global.f32 	%f83, [%rd44];
	max.f32 	%f354, %f354, %f83;
	add.s32 	%r121, %r121, %r63;
	add.s32 	%r120, %r120, 1;
	setp.ne.s32 	%p10, %r120, 0;
	@%p10 bra 	$L__BB0_14;
$L__BB0_15:
	setp.lt.s32 	%p11, %r63, 1;
	mov.f32 	%f362, 0f00000000;
	@%p11 bra 	$L__BB0_27;
	add.s32 	%r74, %r63, -1;
	and.b32  	%r20, %r63, 7;
	setp.lt.u32 	%p12, %r74, 7;
	mov.f32 	%f362, 0f00000000;
	mov.b32 	%r125, 0;
	@%p12 bra 	$L__BB0_19;
	and.b32  	%r125, %r63, 2147483640;
	neg.s32 	%r130, %r125;
	shl.b32 	%r23, %r63, 3;
	mov.f32 	%f362, 0f00000000;
	mov.b32 	%r129, 0;
	mul.wide.u32 	%rd49, %r63, 4;
	mov.u32 	%r128, %r1;
$L__BB0_18:
	.pragma "nounroll";
	mul.wide.s32 	%rd45, %r129, 4;
	add.s64 	%rd46, %rd3, %rd45;
	ld.global.f32 	%f88, [%rd46];
	sub.f32 	%f89, %f88, %f354;
	fma.rn.f32 	%f90, %f89, 0f3BBB989D, 0f3F000000;
	cvt.sat.f32.f32 	%f91, %f90;
	mov.f32 	%f92, 0f4B400001;
	mov.f32 	%f93, 0f437C0000;
	fma.rm.f32 	%f94, %f91, %f93, %f92;
	add.f32 	%f95, %f94, 0fCB40007F;
	neg.f32 	%f96, %f95;
	fma.rn.f32 	%f97, %f89, 0f3FB8AA3B, %f96;
	fma.rn.f32 	%f98, %f89, 0f32A57060, %f97;
	mov.b32 	%r76, %f94;
	shl.b32 	%r77, %r76, 23;
	mov.b32 	%f99, %r77;
	ex2.approx.ftz.f32 	%f100, %f98;
	mul.f32 	%f101, %f100, %f99;
	mul.wide.s32 	%rd47, %r128, 4;
	add.s64 	%rd48, %rd1, %rd47;
	st.global.f32 	[%rd48], %f101;
	add.f32 	%f102, %f362, %f101;
	add.s64 	%rd50, %rd46, %rd49;
	ld.global.f32 	%f103, [%rd50];
	sub.f32 	%f104, %f103, %f354;
	fma.rn.f32 	%f105, %f104, 0f3BBB989D, 0f3F000000;
	cvt.sat.f32.f32 	%f106, %f105;
	fma.rm.f32 	%f107, %f106, %f93, %f92;
	add.f32 	%f108, %f107, 0fCB40007F;
	neg.f32 	%f109, %f108;
	fma.rn.f32 	%f110, %f104, 0f3FB8AA3B, %f109;
	fma.rn.f32 	%f111, %f104, 0f32A57060, %f110;
	mov.b32 	%r78, %f107;
	shl.b32 	%r79, %r78, 23;
	mov.b32 	%f112, %r79;
	ex2.approx.ftz.f32 	%f113, %f111;
	mul.f32 	%f114, %f113, %f112;
	add.s64 	%rd51, %rd48, %rd49;
	st.global.f32 	[%rd51], %f114;
	add.f32 	%f115, %f102, %f114;
	add.s64 	%rd52, %rd50, %rd49;
	ld.global.f32 	%f116, [%rd52];
	sub.f32 	%f117, %f116, %f354;
	fma.rn.f32 	%f118, %f117, 0f3BBB989D, 0f3F000000;
	cvt.sat.f32.f32 	%f119, %f118;
	fma.rm.f32 	%f120, %f119, %f93, %f92;
	add.f32 	%f121, %f120, 0fCB40007F;
	neg.f32 	%f122, %f121;
	fma.rn.f32 	%f123, %f117, 0f3FB8AA3B, %f122;
	fma.rn.f32 	%f124, %f117, 0f32A57060, %f123;
	mov.b32 	%r80, %f120;
	shl.b32 	%r81, %r80, 23;
	mov.b32 	%f125, %r81;
	ex2.approx.ftz.f32 	%f126, %f124;
	mul.f32 	%f127, %f126, %f125;
	add.s64 	%rd53, %rd51, %rd49;
	st.global.f32 	[%rd53], %f127;
	add.f32 	%f128, %f115, %f127;
	add.s64 	%rd54, %rd52, %rd49;
	ld.global.f32 	%f129, [%rd54];
	sub.f32 	%f130, %f129, %f354;
	fma.rn.f32 	%f131, %f130, 0f3BBB989D, 0f3F000000;
	cvt.sat.f32.f32 	%f132, %f131;
	fma.rm.f32 	%f133, %f132, %f93, %f92;
	add.f32 	%f134, %f133, 0fCB40007F;
	neg.f32 	%f135, %f134;
	fma.rn.f32 	%f136, %f130, 0f3FB8AA3B, %f135;
	fma.rn.f32 	%f137, %f130, 0f32A57060, %f136;
	mov.b32 	%r82, %f133;
	shl.b32 	%r83, %r82, 23;
	mov.b32 	%f138, %r83;
	ex2.approx.ftz.f32 	%f139, %f137;
	mul.f32 	%f140, %f139, %f138;
	add.s64 	%rd55, %rd53, %rd49;
	st.global.f32 	[%rd55], %f140;
	add.f32 	%f141, %f128, %f140;
	add.s64 	%rd56, %rd54, %rd49;
	ld.global.f32 	%f142, [%rd56];
	sub.f32 	%f143, %f142, %f354;
	fma.rn.f32 	%f144, %f143, 0f3BBB989D, 0f3F000000;
	cvt.sat.f32.f32 	%f145, %f144;
	fma.rm.f32 	%f146, %f145, %f93, %f92;
	add.f32 	%f147, %f146, 0fCB40007F;
	neg.f32 	%f148, %f147;
	fma.rn.f32 	%f149, %f143, 0f3FB8AA3B, %f148;
	fma.rn.f32 	%f150, %f143, 0f32A57060, %f149;
	mov.b32 	%r84, %f146;
	shl.b32 	%r85, %r84, 23;
	mov.b32 	%f151, %r85;
	ex2.approx.ftz.f32 	%f152, %f150;
	mul.f32 	%f153, %f152, %f151;
	add.s64 	%rd57, %rd55, %rd49;
	st.global.f32 	[%rd57], %f153;
	add.f32 	%f154, %f141, %f153;
	add.s64 	%rd58, %rd56, %rd49;
	ld.global.f32 	%f155, [%rd58];
	sub.f32 	%f156, %f155, %f354;
	fma.rn.f32 	%f157, %f156, 0f3BBB989D, 0f3F000000;
	cvt.sat.f32.f32 	%f158, %f157;
	fma.rm.f32 	%f159, %f158, %f93, %f92;
	add.f32 	%f160, %f159, 0fCB40007F;
	neg.f32 	%f161, %f160;
	fma.rn.f32 	%f162, %f156, 0f3FB8AA3B, %f161;
	fma.rn.f32 	%f163, %f156, 0f32A57060, %f162;
	mov.b32 	%r86, %f159;
	shl.b32 	%r87, %r86, 23;
	mov.b32 	%f164, %r87;
	ex2.approx.ftz.f32 	%f165, %f163;
	mul.f32 	%f166, %f165, %f164;
	add.s64 	%rd59, %rd57, %rd49;
	st.global.f32 	[%rd59], %f166;
	add.f32 	%f167, %f154, %f166;
	add.s64 	%rd60, %rd58, %rd49;
	ld.global.f32 	%f168, [%rd60];
	sub.f32 	%f169, %f168, %f354;
	fma.rn.f32 	%f170, %f169, 0f3BBB989D, 0f3F000000;
	cvt.sat.f32.f32 	%f171, %f170;
	fma.rm.f32 	%f172, %f171, %f93, %f92;
	add.f32 	%f173, %f172, 0fCB40007F;
	neg.f32 	%f174, %f173;
	fma.rn.f32 	%f175, %f169, 0f3FB8AA3B, %f174;
	fma.rn.f32 	%f176, %f169, 0f32A57060, %f175;
	mov.b32 	%r88, %f172;
	shl.b32 	%r89, %r88, 23;
	mov.b32 	%f177, %r89;
	ex2.approx.ftz.f32 	%f178, %f176;
	mul.f32 	%f179, %f178, %f177;
	add.s64 	%rd61, %rd59, %rd49;
	st.global.f32 	[%rd61], %f179;
	add.f32 	%f180, %f167, %f179;
	add.s64 	%rd62, %rd60, %rd49;
	ld.global.f32 	%f181, [%rd62];
	sub.f32 	%f182, %f181, %f354;
	fma.rn.f32 	%f183, %f182, 0f3BBB989D, 0f3F000000;
	cvt.sat.f32.f32 	%f184, %f183;
	fma.rm.f32 	%f185, %f184, %f93, %f92;
	add.f32 	%f186, %f185, 0fCB40007F;
	neg.f32 	%f187, %f186;
	fma.rn.f32 	%f188, %f182, 0f3FB8AA3B, %f187;
	fma.rn.f32 	%f189, %f182, 0f32A57060, %f188;
	mov.b32 	%r90, %f185;
	shl.b32 	%r91, %r90, 23;
	mov.b32 	%f190, %r91;
	ex2.approx.ftz.f32 	%f191, %f189;
	mul.f32 	%f192, %f191, %f190;
	add.s64 	%rd63, %rd61, %rd49;
	st.global.f32 	[%rd63], %f192;
	add.f32 	%f362, %f180, %f192;
	add.s32 	%r130, %r130, 8;
	add.s32 	%r129, %r129, %r23;
	add.s32 	%r128, %r128, %r23;
	setp.eq.s32 	%p13, %r130, 0;
	@%p13 bra 	$L__BB0_19;
	bra.uni 	$L__BB0_18;
$L__BB0_19:
	setp.eq.s32 	%p14, %r20, 0;
	@%p14 bra 	$L__BB0_27;
	and.b32  	%r31, %r63, 3;
	setp.lt.u32 	%p15, %r20, 4;
	@%p15 bra 	$L__BB0_22;
	mul.lo.s32 	%r92, %r125, %r63;
	add.s32 	%r93, %r92, %r1;
	mul.wide.s32 	%rd64, %r92, 4;
	add.s64 	%rd65, %rd3, %rd64;
	ld.global.f32 	%f194, [%rd65];
	sub.f32 	%f195, %f194, %f354;
	fma.rn.f32 	%f196, %f195, 0f3BBB989D, 0f3F000000;
	cvt.sat.f32.f32 	%f197, %f196;
	mov.f32 	%f198, 0f4B400001;
	mov.f32 	%f199, 0f437C0000;
	fma.rm.f32 	%f200, %f197, %f199, %f198;
	add.f32 	%f201, %f200, 0fCB40007F;
	neg.f32 	%f202, %f201;
	fma.rn.f32 	%f203, %f195, 0f3FB8AA3B, %f202;
	fma.rn.f32 	%f204, %f195, 0f32A57060, %f203;
	mov.b32 	%r94, %f200;
	shl.b32 	%r95, %r94, 23;
	mov.b32 	%f205, %r95;
	ex2.approx.ftz.f32 	%f206, %f204;
	mul.f32 	%f207, %f206, %f205;
	mul.wide.s32 	%rd66, %r93, 4;
	add.s64 	%rd67, %rd1, %rd66;
	st.global.f32 	[%rd67], %f207;
	add.f32 	%f208, %f362, %f207;
	mul.wide.u32 	%rd68, %r63, 4;
	add.s64 	%rd69, %rd65, %rd68;
	ld.global.f32 	%f209, [%rd69];
	sub.f32 	%f210, %f209, %f354;
	fma.rn.f32 	%f211, %f210, 0f3BBB989D, 0f3F000000;
	cvt.sat.f32.f32 	%f212, %f211;
	fma.rm.f32 	%f213, %f212, %f199, %f198;
	add.f32 	%f214, %f213, 0fCB40007F;
	neg.f32 	%f215, %f214;
	fma.rn.f32 	%f216, %f210, 0f3FB8AA3B, %f215;
	fma.rn.f32 	%f217, %f210, 0f32A57060, %f216;
	mov.b32 	%r96, %f213;
	shl.b32 	%r97, %r96, 23;
	mov.b32 	%f218, %r97;
	ex2.approx.ftz.f32 	%f219, %f217;
	mul.f32 	%f220, %f219, %f218;
	add.s64 	%rd70, %rd67, %rd68;
	st.global.f32 	[%rd70], %f220;
	add.f32 	%f221, %f208, %f220;
	add.s64 	%rd71, %rd69, %rd68;
	ld.global.f32 	%f222, [%rd71];
	sub.f32 	%f223, %f222, %f354;
	fma.rn.f32 	%f224, %f223, 0f3BBB989D, 0f3F000000;
	cvt.sat.f32.f32 	%f225, %f224;
	fma.rm.f32 	%f226, %f225, %f199, %f198;
	add.f32 	%f227, %f226, 0fCB40007F;
	neg.f32 	%f228, %f227;
	fma.rn.f32 	%f229, %f223, 0f3FB8AA3B, %f228;
	fma.rn.f32 	%f230, %f223, 0f32A57060, %f229;
	mov.b32 	%r98, %f226;
	shl.b32 	%r99, %r98, 23;
	mov.b32 	%f231, %r99;
	ex2.approx.ftz.f32 	%f232, %f230;
	mul.f32 	%f233, %f232, %f231;
	add.s64 	%rd72, %rd70, %rd68;
	st.global.f32 	[%rd72], %f233;
	add.f32 	%f234, %f221, %f233;
	add.s64 	%rd73, %rd71, %rd68;
	ld.global.f32 	%f235, [%rd73];
	sub.f32 	%f236, %f235, %f354;
	fma.rn.f32 	%f237, %f236, 0f3BBB989D, 0f3F000000;
	cvt.sat.f32.f32 	%f238, %f237;
	fma.rm.f32 	%f239, %f238, %f199, %f198;
	add.f32 	%f240, %f239, 0fCB40007F;
	neg.f32 	%f241, %f240;
	fma.rn.f32 	%f242, %f236, 0f3FB8AA3B, %f241;
	fma.rn.f32 	%f243, %f236, 0f32A57060, %f242;
	mov.b32 	%r100, %f239;
	shl.b32 	%r101, %r100, 23;
	mov.b32 	%f244, %r101;
	ex2.approx.ftz.f32 	%f245, %f243;
	mul.f32 	%f246, %f245, %f244;
	add.s64 	%rd74, %rd72, %rd68;
	st.global.f32 	[%rd74], %f246;
	add.f32 	%f362, %f234, %f246;
	add.s32 	%r125, %r125, 4;
$L__BB0_22:
	setp.eq.s32 	%p16, %r31, 0;
	@%p16 bra 	$L__BB0_27;
	setp.eq.s32 	%p17, %r31, 1;
	@%p17 bra 	$L__BB0_25;
	mul.lo.s32 	%r102, %r125, %r63;
	add.s32 	%r103, %r102, %r1;
	mul.wide.s32 	%rd75, %r102, 4;
	add.s64 	%rd76, %rd3, %rd75;
	ld.global.f32 	%f248, [%rd76];
	sub.f32 	%f249, %f248, %f354;
	fma.rn.f32 	%f250, %f249, 0f3BBB989D, 0f3F000000;
	cvt.sat.f32.f32 	%f251, %f250;
	mov.f32 	%f252, 0f4B400001;
	mov.f32 	%f253, 0f437C0000;
	fma.rm.f32 	%f254, %f251, %f253, %f252;
	add.f32 	%f255, %f254, 0fCB40007F;
	neg.f32 	%f256, %f255;
	fma.rn.f32 	%f257, %f249, 0f3FB8AA3B, %f256;
	fma.rn.f32 	%f258, %f249, 0f32A57060, %f257;
	mov.b32 	%r104, %f254;
	shl.b32 	%r105, %r104, 23;
	mov.b32 	%f259, %r105;
	ex2.approx.ftz.f32 	%f260, %f258;
	mul.f32 	%f261, %f260, %f259;
	mul.wide.s32 	%rd77, %r103, 4;
	add.s64 	%rd78, %rd1, %rd77;
	st.global.f32 	[%rd78], %f261;
	add.f32 	%f262, %f362, %f261;
	mul.wide.u32 	%rd79, %r63, 4;
	add.s64 	%rd80, %rd76, %rd79;
	ld.global.f32 	%f263, [%rd80];
	sub.f32 	%f264, %f263, %f354;
	fma.rn.f32 	%f265, %f264, 0f3BBB989D, 0f3F000000;
	cvt.sat.f32.f32 	%f266, %f265;
	fma.rm.f32 	%f267, %f266, %f253, %f252;
	add.f32 	%f268, %f267, 0fCB40007F;
	neg.f32 	%f269, %f268;
	fma.rn.f32 	%f270, %f264, 0f3FB8AA3B, %f269;
	fma.rn.f32 	%f271, %f264, 0f32A57060, %f270;
	mov.b32 	%r106, %f267;
	shl.b32 	%r107, %r106, 23;
	mov.b32 	%f272, %r107;
	ex2.approx.ftz.f32 	%f273, %f271;
	mul.f32 	%f274, %f273, %f272;
	add.s64 	%rd81, %rd78, %rd79;
	st.global.f32 	[%rd81], %f274;
	add.f32 	%f362, %f262, %f274;
	add.s32 	%r125, %r125, 2;
$L__BB0_25:
	and.b32  	%r108, %r63, 1;
	setp.eq.b32 	%p18, %r108, 1;
	not.pred 	%p19, %p18;
	@%p19 bra 	$L__BB0_27;
	mul.lo.s32 	%r109, %r125, %r63;
	add.s32 	%r110, %r109, %r1;
	mul.wide.s32 	%rd82, %r109, 4;
	add.s64 	%rd83, %rd3, %rd82;
	ld.global.f32 	%f275, [%rd83];
	sub.f32 	%f276, %f275, %f354;
	fma.rn.f32 	%f277, %f276, 0f3BBB989D, 0f3F000000;
	cvt.sat.f32.f32 	%f278, %f277;
	mov.f32 	%f279, 0f4B400001;
	mov.f32 	%f280, 0f437C0000;
	fma.rm.f32 	%f281, %f278, %f280, %f279;
	add.f32 	%f282, %f281, 0fCB40007F;
	neg.f32 	%f283, %f282;
	fma.rn.f32 	%f284, %f276, 0f3FB8AA3B, %f283;
	fma.rn.f32 	%f285, %f276, 0f32A57060, %f284;
	mov.b32 	%r111, %f281;
	shl.b32 	%r112, %r111, 23;
	mov.b32 	%f286, %r112;
	ex2.approx.ftz.f32 	%f287, %f285;
	mul.f32 	%f288, %f287, %f286;
	mul.wide.s32 	%rd84, %r110, 4;
	add.s64 	%rd85, %rd1, %rd84;
	st.global.f32 	[%rd85], %f288;
	add.f32 	%f362, %f362, %f288;
$L__BB0_27:
	setp.lt.s32 	%p20, %r63, 1;
	@%p20 bra 	$L__BB0_40;
	add.s32 	%r114, %r63, -1;
	and.b32  	%r36, %r63, 15;
	setp.lt.u32 	%p21, %r114, 15;
	mov.b32 	%r133, 0;
	@%p21 bra 	$L__BB0_31;
	and.b32  	%r133, %r63, 2147483632;
	neg.s32 	%r132, %r133;
	shl.b32 	%r39, %r63, 4;
	mul.wide.u32 	%rd88, %r63, 4;
	mov.u32 	%r131, %r1;
$L__BB0_30:
	.pragma "nounroll";
	mul.wide.s32 	%rd86, %r131, 4;
	add.s64 	%rd87, %rd1, %rd86;
	ld.global.f32 	%f289, [%rd87];
	div.rn.f32 	%f290, %f289, %f362;
	st.global.f32 	[%rd87], %f290;
	add.s64 	%rd89, %rd87, %rd88;
	ld.global.f32 	%f291, [%rd89];
	div.rn.f32 	%f292, %f291, %f362;
	st.global.f32 	[%rd89], %f292;
	add.s64 	%rd90, %rd89, %rd88;
	ld.global.f32 	%f293, [%rd90];
	div.rn.f32 	%f294, %f293, %f362;
	st.global.f32 	[%rd90], %f294;
	add.s64 	%rd91, %rd90, %rd88;
	ld.global.f32 	%f295, [%rd91];
	div.rn.f32 	%f296, %f295, %f362;
	st.global.f32 	[%rd91], %f296;
	add.s64 	%rd92, %rd91, %rd88;
	ld.global.f32 	%f297, [%rd92];
	div.rn.f32 	%f298, %f297, %f362;
	st.global.f32 	[%rd92], %f298;
	add.s64 	%rd93, %rd92, %rd88;
	ld.global.f32 	%f299, [%rd93];
	div.rn.f32 	%f300, %f299, %f362;
	st.global.f32 	[%rd93], %f300;
	add.s64 	%rd94, %rd93, %rd88;
	ld.global.f32 	%f301, [%rd94];
	div.rn.f32 	%f302, %f301, %f362;
	st.global.f32 	[%rd94], %f302;
	add.s64 	%rd95, %rd94, %rd88;
	ld.global.f32 	%f303, [%rd95];
	div.rn.f32 	%f304, %f303, %f362;
	st.global.f32 	[%rd95], %f304;
	add.s64 	%rd96, %rd95, %rd88;
	ld.global.f32 	%f305, [%rd96];
	div.rn.f32 	%f306, %f305, %f362;
	st.global.f32 	[%rd96], %f306;
	add.s64 	%rd97, %rd96, %rd88;
	ld.global.f32 	%f307, [%rd97];
	div.rn.f32 	%f308, %f307, %f362;
	st.global.f32 	[%rd97], %f308;
	add.s64 	%rd98, %rd97, %rd88;
	ld.global.f32 	%f309, [%rd98];
	div.rn.f32 	%f310, %f309, %f362;
	st.global.f32 	[%rd98], %f310;
	add.s64 	%rd99, %rd98, %rd88;
	ld.global.f32 	%f311, [%rd99];
	div.rn.f32 	%f312, %f311, %f362;
	st.global.f32 	[%rd99], %f312;
	add.s64 	%rd100, %rd99, %rd88;
	ld.global.f32 	%f313, [%rd100];
	div.rn.f32 	%f314, %f313, %f362;
	st.global.f32 	[%rd100], %f314;
	add.s64 	%rd101, %rd100, %rd88;
	ld.global.f32 	%f315, [%rd101];
	div.rn.f32 	%f316, %f315, %f362;
	st.global.f32 	[%rd101], %f316;
	add.s64 	%rd102, %rd101, %rd88;
	ld.global.f32 	%f317, [%rd102];
	div.rn.f32 	%f318, %f317, %f362;
	st.global.f32 	[%rd102], %f318;
	add.s64 	%rd103, %rd102, %rd88;
	ld.global.f32 	%f319, [%rd103];
	div.rn.f32 	%f320, %f319, %f362;
	st.global.f32 	[%rd103], %f320;
	add.s32 	%r132, %r132, 16;
	add.s32 	%r131, %r131, %r39;
	setp.ne.s32 	%p22, %r132, 0;
	@%p22 bra 	$L__BB0_30;
$L__BB0_31:
	setp.eq.s32 	%p23, %r36, 0;
	@%p23 bra 	$L__BB0_40;
	and.b32  	%r51, %r63, 7;
	setp.lt.u32 	%p24, %r36, 8;
	@%p24 bra 	$L__BB0_34;
	mad.lo.s32 	%r115, %r133, %r63, %r1;
	mul.wide.s32 	%rd104, %r115, 4;
	add.s64 	%rd105, %rd1, %rd104;
	ld.global.f32 	%f321, [%rd105];
	div.rn.f32 	%f322, %f321, %f362;
	st.global.f32 	[%rd105], %f322;
	mul.wide.u32 	%rd106, %r63, 4;
	add.s64 	%rd107, %rd105, %rd106;
	ld.global.f32 	%f323, [%rd107];
	div.rn.f32 	%f324, %f323, %f362;
	st.global.f32 	[%rd107], %f324;
	add.s64 	%rd108, %rd107, %rd106;
	ld.global.f32 	%f325, [%rd108];
	div.rn.f32 	%f326, %f325, %f362;
	st.global.f32 	[%rd108], %f326;
	add.s64 	%rd109, %rd108, %rd106;
	ld.global.f32 	%f327, [%rd109];
	div.rn.f32 	%f328, %f327, %f362;
	st.global.f32 	[%rd109], %f328;
	add.s64 	%rd110, %rd109, %rd106;
	ld.global.f32 	%f329, [%rd110];
	div.rn.f32 	%f330, %f329, %f362;
	st.global.f32 	[%rd110], %f330;
	add.s64 	%rd111, %rd110, %rd106;
	ld.global.f32 	%f331, [%rd111];
	div.rn.f32 	%f332, %f331, %f362;
	st.global.f32 	[%rd111], %f332;
	add.s64 	%rd112, %rd111, %rd106;
	ld.global.f32 	%f333, [%rd112];
	div.rn.f32 	%f334, %f333, %f362;
	st.global.f32 	[%rd112], %f334;
	add.s64 	%rd113, %rd112, %rd106;
	ld.global.f32 	%f335, [%rd113];
	div.rn.f32 	%f336, %f335, %f362;
	st.global.f32 	[%rd113], %f336;
	add.s32 	%r133, %r133, 8;
$L__BB0_34:
	setp.eq.s32 	%p25, %r51, 0;
	@%p25 bra 	$L__BB0_40;
	and.b32  	%r54, %r63, 3;
	setp.lt.u32 	%p26, %r51, 4;
	@%p26 bra 	$L__BB0_37;
	mad.lo.s32 	%r116, %r133, %r63, %r1;
	mul.wide.s32 	%rd114, %r116, 4;
	add.s64 	%rd115, %rd1, %rd114;
	ld.global.f32 	%f337, [%rd115];
	div.rn.f32 	%f338, %f337, %f362;
	st.global.f32 	[%rd115], %f338;
	mul.wide.u32 	%rd116, %r63, 4;
	add.s64 	%rd117, %rd115, %rd116;
	ld.global.f32 	%f339, [%rd117];
	div.rn.f32 	%f340, %f339, %f362;
	st.global.f32 	[%rd117], %f340;
	add.s64 	%rd118, %rd117, %rd116;
	ld.global.f32 	%f341, [%rd118];
	div.rn.f32 	%f342, %f341, %f362;
	st.global.f32 	[%rd118], %f342;
	add.s64 	%rd119, %rd118, %rd116;
	ld.global.f32 	%f343, [%rd119];
	div.rn.f32 	%f344, %f343, %f362;
	st.global.f32 	[%rd119], %f344;
	add.s32 	%r133, %r133, 4;
$L__BB0_37:
	setp.eq.s32 	%p27, %r54, 0;
	@%p27 bra 	$L__BB0_40;
	mad.lo.s32 	%r137, %r133, %r63, %r1;
	neg.s32 	%r136, %r54;
$L__BB0_39:
	.pragma "nounroll";
	mul.wide.s32 	%rd120, %r137, 4;
	add.s64 	%rd121, %rd1, %rd120;
	ld.global.f32 	%f345, [%rd121];
	div.rn.f32 	%f346, %f345, %f362;
	st.global.f32 	[%rd121], %f346;
	add.s32 	%r137, %r137, %r63;
	add.s32 	%r136, %r136, 1;
	setp.ne.s32 	%p28, %r136, 0;
	@%p28 bra 	$L__BB0_39;
$L__BB0_40:
	ret;

}
	// .globl	_Z22flash_attention_kernelPKfS0_S0_iiiiiifPfS1_S1_
.visible .entry _Z22flash_attention_kernelPKfS0_S0_iiiiiifPfS1_S1_(
	.param .u64 .ptr .align 1 _Z22flash_attention_kernelPKfS0_S0_iiiiiifPfS1_S1__param_0,
	.param .u64 .ptr .align 1 _Z22flash_attention_kernelPKfS0_S0_iiiiiifPfS1_S1__param_1,
	.param .u64 .ptr .align 1 _Z22flash_attention_kernelPKfS0_S0_iiiiiifPfS1_S1__param_2,
	.param .u32 _Z22flash_attention_kernelPKfS0_S0_iiiiiifPfS1_S1__param_3,
	.param .u32 _Z22flash_attention_kernelPKfS0_S0_iiiiiifPfS1_S1__param_4,
	.param .u32 _Z22flash_attention_kernelPKfS0_S0_iiiiiifPfS1_S1__param_5,
	.param .u32 _Z22flash_attention_kernelPKfS0_S0_iiiiiifPfS1_S1__param_6,
	.param .u32 _Z22flash_attention_kernelPKfS0_S0_iiiiiifPfS1_S1__param_7,
	.param .u32 _Z22flash_attention_kernelPKfS0_S0_iiiiiifPfS1_S1__param_8,
	.param .f32 _Z22flash_attention_kernelPKfS0_S0_iiiiiifPfS1_S1__param_9,
	.param .u64 .ptr .align 1 _Z22flash_attention_kernelPKfS0_S0_iiiiiifPfS1_S1__param_10,
	.param .u64 .ptr .align 1 _Z22flash_attention_kernelPKfS0_S0_iiiiiifPfS1_S1__param_11,
	.param .u64 .ptr .align 1 _Z22flash_attention_kernelPKfS0_S0_iiiiiifPfS1_S1__param_12
)
{
	.reg .pred 	%p<82>;
	.reg .b32 	%r<360>;
	.reg .b32 	%f<718>;
	.reg .b64 	%rd<86>;

	ld.param.u64 	%rd13, [_Z22flash_attention_kernelPKfS0_S0_iiiiiifPfS1_S1__param_0];
	ld.param.u64 	%rd14, [_Z22flash_attention_kernelPKfS0_S0_iiiiiifPfS1_S1__param_1];
	ld.param.u64 	%rd15, [_Z22flash_attention_kernelPKfS0_S0_iiiiiifPfS1_S1__param_2];
	ld.param.u32 	%r119, [_Z22flash_attention_kernelPKfS0_S0_iiiiiifPfS1_S1__param_3];
	ld.param.u32 	%r114, [_Z22flash_attention_kernelPKfS0_S0_iiiiiifPfS1_S1__param_4];
	ld.param.u32 	%r115, [_Z22flash_attention_kernelPKfS0_S0_iiiiiifPfS1_S1__param_5];
	ld.param.u32 	%r116, [_Z22flash_attention_kernelPKfS0_S0_iiiiiifPfS1_S1__param_6];
	ld.param.u32 	%r117, [_Z22flash_attention_kernelPKfS0_S0_iiiiiifPfS1_S1__param_7];
	ld.param.u32 	%r118, [_Z22flash_attention_kernelPKfS0_S0_iiiiiifPfS1_S1__param_8];
	ld.param.f32 	%f76, [_Z22flash_attention_kernelPKfS0_S0_iiiiiifPfS1_S1__param_9];
	ld.param.u64 	%rd16, [_Z22flash_attention_kernelPKfS0_S0_iiiiiifPfS1_S1__param_10];
	ld.param.u64 	%rd17, [_Z22flash_attention_kernelPKfS0_S0_iiiiiifPfS1_S1__param_11];
	ld.param.u64 	%rd18, [_Z22flash_attention_kernelPKfS0_S0_iiiiiifPfS1_S1__param_12];
	cvta.to.global.u64 	%rd1, %rd15;
	cvta.to.global.u64 	%rd2, %rd14;
	cvta.to.global.u64 	%rd3, %rd13;
	cvta.to.global.u64 	%rd4, %rd18;
	cvta.to.global.u64 	%rd5, %rd16;
	cvta.to.global.u64 	%rd6, %rd17;
	mov.u32 	%r120, %ctaid.x;
	mov.u32 	%r121, %ctaid.y;
	mov.u32 	%r122, %nctaid.y;
	mul.lo.s32 	%r123, %r120, %r122;
	mul.lo.s32 	%r124, %r119, %r121;
	mad.lo.s32 	%r1, %r123, %r119, %r124;
	mul.lo.s32 	%r2, %r1, %r114;
	mul.lo.s32 	%r3, %r117, %r114;
	setp.lt.s32 	%p1, %r115, 1;
	@%p1 bra 	$L__BB1_121;
	shl.b32 	%r126, %r3, 2;
	mov.u32 	%r127, shmem;
	add.s32 	%r4, %r127, %r126;
	add.s32 	%r5, %r4, %r126;
	add.s32 	%r6, %r5, %r126;
	mov.u32 	%r128, %tid.x;
	mul.lo.s32 	%r7, %r114, %r128;
	add.s32 	%r8, %r1, %r128;
	mul.lo.s32 	%r9, %r117, %r128;
	add.s32 	%r10, %r114, -1;
	and.b32  	%r11, %r114, 7;
	add.s32 	%r12, %r11, -1;
	and.b32  	%r13, %r114, 3;
	and.b32  	%r14, %r114, 15;
	add.s32 	%r15, %r117, -1;
	and.b32  	%r16, %r117, 7;
	add.s32 	%r17, %r16, -1;
	and.b32  	%r18, %r117, 3;
	add.s32 	%r19, %r18, -1;
	and.b32  	%r20, %r114, 2147483640;
	and.b32  	%r21, %r114, 1;
	mul.f32 	%f1, %f76, 0f00000000;
	and.b32  	%r22, %r117, 2147483640;
	and.b32  	%r23, %r117, 1;
	and.b32  	%r24, %r114, 2147483632;
	shl.b32 	%r129, %r128, 2;
	shl.b32 	%r130, %r117, 2;
	add.s32 	%r131, %r129, %r130;
	mad.lo.s32 	%r132, %r114, %r131, %r127;
	add.s32 	%r25, %r132, 16;
	shl.b32 	%r133, %r117, 3;
	add.s32 	%r134, %r133, %r129;
	mad.lo.s32 	%r135, %r114, %r134, %r127;
	add.s32 	%r26, %r135, 16;
	mov.b32 	%r316, 0;
$L__BB1_2:
	setp.lt.s32 	%p2, %r114, 1;
	@%p2 bra 	$L__BB1_14;
	setp.lt.u32 	%p3, %r10, 7;
	mad.lo.s32 	%r28, %r316, %r3, %r2;
	mov.b32 	%r322, 0;
	@%p3 bra 	$L__BB1_6;
	and.b32  	%r137, %r114, 2147483640;
	neg.s32 	%r320, %r137;
	mad.lo.s32 	%r138, %r117, %r316, %r8;
	mul.lo.s32 	%r319, %r114, %r138;
	mov.u32 	%r317, %r26;
	mov.u32 	%r318, %r25;
$L__BB1_5:
	.pragma "nounroll";
	mul.wide.s32 	%rd19, %r319, 4;
	add.s64 	%rd20, %rd2, %rd19;
	add.s64 	%rd21, %rd1, %rd19;
	ld.global.f32 	%f77, [%rd20];
	st.shared.f32 	[%r318+-16], %f77;
	ld.global.f32 	%f78, [%rd21];
	st.shared.f32 	[%r317+-16], %f78;
	ld.global.f32 	%f79, [%rd20+4];
	st.shared.f32 	[%r318+-12], %f79;
	ld.global.f32 	%f80, [%rd21+4];
	st.shared.f32 	[%r317+-12], %f80;
	ld.global.f32 	%f81, [%rd20+8];
	st.shared.f32 	[%r318+-8], %f81;
	ld.global.f32 	%f82, [%rd21+8];
	st.shared.f32 	[%r317+-8], %f82;
	ld.global.f32 	%f83, [%rd20+12];
	st.shared.f32 	[%r318+-4], %f83;
	ld.global.f32 	%f84, [%rd21+12];
	st.shared.f32 	[%r317+-4], %f84;
	ld.global.f32 	%f85, [%rd20+16];
	st.shared.f32 	[%r318], %f85;
	ld.global.f32 	%f86, [%rd21+16];
	st.shared.f32 	[%r317], %f86;
	ld.global.f32 	%f87, [%rd20+20];
	st.shared.f32 	[%r318+4], %f87;
	ld.global.f32 	%f88, [%rd21+20];
	st.shared.f32 	[%r317+4], %f88;
	ld.global.f32 	%f89, [%rd20+24];
	st.shared.f32 	[%r318+8], %f89;
	ld.global.f32 	%f90, [%rd21+24];
	st.shared.f32 	[%r317+8], %f90;
	ld.global.f32 	%f91, [%rd20+28];
	st.shared.f32 	[%r318+12], %f91;
	ld.global.f32 	%f92, [%rd21+28];
	st.shared.f32 	[%r317+12], %f92;
	add.s32 	%r320, %r320, 8;
	add.s32 	%r319, %r319, 8;
	add.s32 	%r318, %r318, 32;
	add.s32 	%r317, %r317, 32;
	setp.ne.s32 	%p4, %r320, 0;
	mov.u32 	%r322, %r20;
	@%p4 bra 	$L__BB1_5;
$L__BB1_6:
	setp.eq.s32 	%p5, %r11, 0;
	@%p5 bra 	$L__BB1_14;
	setp.lt.u32 	%p6, %r12, 3;
	@%p6 bra 	$L__BB1_9;
	add.s32 	%r139, %r322, %r7;
	add.s32 	%r140, %r28, %r139;
	mul.wide.s32 	%rd22, %r140, 4;
	add.s64 	%rd23, %rd2, %rd22;
	ld.global.f32 	%f93, [%rd23];
	shl.b32 	%r141, %r139, 2;
	add.s32 	%r142, %r4, %r141;
	st.shared.f32 	[%r142], %f93;
	add.s64 	%rd24, %rd1, %rd22;
	ld.global.f32 	%f94, [%rd24];
	add.s32 	%r143, %r5, %r141;
	st.shared.f32 	[%r143], %f94;
	ld.global.f32 	%f95, [%rd23+4];
	st.shared.f32 	[%r142+4], %f95;
	ld.global.f32 	%f96, [%rd24+4];
	st.shared.f32 	[%r143+4], %f96;
	ld.global.f32 	%f97, [%rd23+8];
	st.shared.f32 	[%r142+8], %f97;
	ld.global.f32 	%f98, [%rd24+8];
	st.shared.f32 	[%r143+8], %f98;
	ld.global.f32 	%f99, [%rd23+12];
	st.shared.f32 	[%r142+12], %f99;
	ld.global.f32 	%f100, [%rd24+12];
	st.shared.f32 	[%r143+12], %f100;
	add.s32 	%r322, %r322, 4;
$L__BB1_9:
	setp.eq.s32 	%p7, %r13, 0;
	@%p7 bra 	$L__BB1_14;
	setp.eq.s32 	%p8, %r13, 1;
	@%p8 bra 	$L__BB1_12;
	add.s32 	%r144, %r322, %r7;
	add.s32 	%r145, %r28, %r144;
	mul.wide.s32 	%rd25, %r145, 4;
	add.s64 	%rd26, %rd2, %rd25;
	ld.global.f32 	%f101, [%rd26];
	shl.b32 	%r146, %r144, 2;
	add.s32 	%r147, %r4, %r146;
	st.shared.f32 	[%r147], %f101;
	add.s64 	%rd27, %rd1, %rd25;
	ld.global.f32 	%f102, [%rd27];
	add.s32 	%r148, %r5, %r146;
	st.shared.f32 	[%r148], %f102;
	ld.global.f32 	%f103, [%rd26+4];
	st.shared.f32 	[%r147+4], %f103;
	ld.global.f32 	%f104, [%rd27+4];
	st.shared.f32 	[%r148+4], %f104;
	add.s32 	%r322, %r322, 2;
$L__BB1_12:
	setp.eq.s32 	%p9, %r21, 0;
	@%p9 bra 	$L__BB1_14;
	add.s32 	%r149, %r322, %r7;
	add.s32 	%r150, %r28, %r149;
	mul.wide.s32 	%rd28, %r150, 4;
	add.s64 	%rd29, %rd2, %rd28;
	ld.global.f32 	%f105, [%rd29];
	shl.b32 	%r151, %r149, 2;
	add.s32 	%r152, %r4, %r151;
	st.shared.f32 	[%r152], %f105;
	add.s64 	%rd30, %rd1, %rd28;
	ld.global.f32 	%f106, [%rd30];
	add.s32 	%r153, %r5, %r151;
	st.shared.f32 	[%r153], %f106;
$L__BB1_14:
	setp.lt.s32 	%p10, %r116, 1;
	bar.sync 	0;
	@%p10 bra 	$L__BB1_120;
	@%p2 bra 	$L__BB1_84;
	mov.b32 	%r324, 0;
$L__BB1_17:
	setp.lt.u32 	%p36, %r10, 15;
	add.s32 	%r195, %r2, %r7;
	mad.lo.s32 	%r45, %r324, %r3, %r195;
	mov.b32 	%r335, 0;
	@%p36 bra 	$L__BB1_20;
	mov.b32 	%r325, 0;
$L__BB1_19:
	.pragma "nounroll";
	add.s32 	%r197, %r45, %r325;
	mul.wide.s32 	%rd69, %r197, 4;
	add.s64 	%rd70, %rd3, %rd69;
	ld.global.f32 	%f366, [%rd70];
	add.s32 	%r198, %r325, %r7;
	shl.b32 	%r199, %r198, 2;
	mov.u32 	%r200, shmem;
	add.s32 	%r201, %r200, %r199;
	st.shared.f32 	[%r201], %f366;
	ld.global.f32 	%f367, [%rd70+4];
	st.shared.f32 	[%r201+4], %f367;
	ld.global.f32 	%f368, [%rd70+8];
	st.shared.f32 	[%r201+8], %f368;
	ld.global.f32 	%f369, [%rd70+12];
	st.shared.f32 	[%r201+12], %f369;
	ld.global.f32 	%f370, [%rd70+16];
	st.shared.f32 	[%r201+16], %f370;
	ld.global.f32 	%f371, [%rd70+20];
	st.shared.f32 	[%r201+20], %f371;
	ld.global.f32 	%f372, [%rd70+24];
	st.shared.f32 	[%r201+24], %f372;
	ld.global.f32 	%f373, [%rd70+28];
	st.shared.f32 	[%r201+28], %f373;
	ld.global.f32 	%f374, [%rd70+32];
	st.shared.f32 	[%r201+32], %f374;
	ld.global.f32 	%f375, [%rd70+36];
	st.shared.f32 	[%r201+36], %f375;
	ld.global.f32 	%f376, [%rd70+40];
	st.shared.f32 	[%r201+40], %f376;
	ld.global.f32 	%f377, [%rd70+44];
	st.shared.f32 	[%r201+44], %f377;
	ld.global.f32 	%f378, [%rd70+48];
	st.shared.f32 	[%r201+48], %f378;
	ld.global.f32 	%f379, [%rd70+52];
	st.shared.f32 	[%r201+52], %f379;
	ld.global.f32 	%f380, [%rd70+56];
	st.shared.f32 	[%r201+56], %f380;
	ld.global.f32 	%f381, [%rd70+60];
	st.shared.f32 	[%r201+60], %f381;
	add.s32 	%r325, %r325, 16;
	setp.eq.s32 	%p37, %r325, %r24;
	mov.u32 	%r335, %r24;
	@%p37 bra 	$L__BB1_20;
	bra.uni 	$L__BB1_19;
$L__BB1_20:
	setp.eq.s32 	%p38, %r14, 0;
	@%p38 bra 	$L__BB1_21;
	bra.uni 	$L__BB1_71;
$L__BB1_21:
	setp.lt.s32 	%p45, %r117, 1;
	mad.lo.s32 	%r217, %r324, %r118, %r8;
	mul.wide.s32 	%rd76, %r217, 4;
	add.s64 	%rd7, %rd6, %rd76;
	ld.global.f32 	%f2, [%rd7];
	add.s64 	%rd8, %rd5, %rd76;
	ld.global.f32 	%f3, [%rd8];
	mov.f32 	%f685, 0fFF800000;
	@%p45 bra 	$L__BB1_81;
	mov.f32 	%f685, 0fFF800000;
	mov.b32 	%r337, 0;
$L__BB1_23:
	setp.lt.u32 	%p46, %r10, 7;
	mul.lo.s32 	%r69, %r337, %r114;
	mov.f32 	%f693, 0f00000000;
	mov.b32 	%r340, 0;
	@%p46 bra 	$L__BB1_26;
	mov.f32 	%f693, 0f00000000;
	mov.b32 	%r338, 0;
$L__BB1_25:
	.pragma "nounroll";
	add.s32 	%r221, %r338, %r7;
	shl.b32 	%r222, %r221, 2;
	mov.u32 	%r223, shmem;
	add.s32 	%r224, %r223, %r222;
	ld.shared.f32 	%f402, [%r224];
	add.s32 	%r225, %r338, %r69;
	shl.b32 	%r226, %r225, 2;
	add.s32 	%r227, %r4, %r226;
	ld.shared.f32 	%f403, [%r227];
	fma.rn.f32 	%f404, %f402, %f403, %f693;
	ld.shared.f32 	%f405, [%r224+4];
	ld.shared.f32 	%f406, [%r227+4];
	fma.rn.f32 	%f407, %f405, %f406, %f404;
	ld.shared.f32 	%f408, [%r224+8];
	ld.shared.f32 	%f409, [%r227+8];
	fma.rn.f32 	%f410, %f408, %f409, %f407;
	ld.shared.f32 	%f411, [%r224+12];
	ld.shared.f32 	%f412, [%r227+12];
	fma.rn.f32 	%f413, %f411, %f412, %f410;
	ld.shared.f32 	%f414, [%r224+16];
	ld.shared.f32 	%f415, [%r227+16];
	fma.rn.f32 	%f416, %f414, %f415, %f413;
	ld.shared.f32 	%f417, [%r224+20];
	ld.shared.f32 	%f418, [%r227+20];
	fma.rn.f32 	%f419, %f417, %f418, %f416;
	ld.shared.f32 	%f420, [%r224+24];
	ld.shared.f32 	%f421, [%r227+24];
	fma.rn.f32 	%f422, %f420, %f421, %f419;
	ld.shared.f32 	%f423, [%r224+28];
	ld.shared.f32 	%f424, [%r227+28];
	fma.rn.f32 	%f693, %f423, %f424, %f422;
	add.s32 	%r338, %r338, 8;
	setp.ne.s32 	%p47, %r338, %r20;
	mov.u32 	%r340, %r20;
	@%p47 bra 	$L__BB1_25;
$L__BB1_26:
	setp.eq.s32 	%p48, %r11, 0;
	@%p48 bra 	$L__BB1_80;
	setp.lt.u32 	%p49, %r12, 3;
	@%p49 bra 	$L__BB1_29;
	add.s32 	%r228, %r340, %r7;
	shl.b32 	%r229, %r228, 2;
	mov.u32 	%r230, shmem;
	add.s32 	%r231, %r230, %r229;
	ld.shared.f32 	%f426, [%r231];
	add.s32 	%r232, %r340, %r69;
	shl.b32 	%r233, %r232, 2;
	add.s32 	%r234, %r4, %r233;
	ld.shared.f32 	%f427, [%r234];
	fma.rn.f32 	%f428, %f426, %f427, %f693;
	ld.shared.f32 	%f429, [%r231+4];
	ld.shared.f32 	%f430, [%r234+4];
	fma.rn.f32 	%f431, %f429, %f430, %f428;
	ld.shared.f32 	%f432, [%r231+8];
	ld.shared.f32 	%f433, [%r234+8];
	fma.rn.f32 	%f434, %f432, %f433, %f431;
	ld.shared.f32 	%f435, [%r231+12];
	ld.shared.f32 	%f436, [%r234+12];
	fma.rn.f32 	%f693, %f435, %f436, %f434;
	add.s32 	%r340, %r340, 4;
$L__BB1_29:
	setp.eq.s32 	%p50, %r13, 0;
	@%p50 bra 	$L__BB1_80;
	setp.eq.s32 	%p51, %r13, 1;
	@%p51 bra 	$L__BB1_32;
	add.s32 	%r235, %r340, %r7;
	shl.b32 	%r236, %r235, 2;
	mov.u32 	%r237, shmem;
	add.s32 	%r238, %r237, %r236;
	ld.shared.f32 	%f438, [%r238];
	add.s32 	%r239, %r340, %r69;
	shl.b32 	%r240, %r239, 2;
	add.s32 	%r241, %r4, %r240;
	ld.shared.f32 	%f439, [%r241];
	fma.rn.f32 	%f440, %f438, %f439, %f693;
	ld.shared.f32 	%f441, [%r238+4];
	ld.shared.f32 	%f442, [%r241+4];
	fma.rn.f32 	%f693, %f441, %f442, %f440;
	add.s32 	%r340, %r340, 2;
$L__BB1_32:
	setp.eq.s32 	%p52, %r21, 0;
	@%p52 bra 	$L__BB1_80;
	add.s32 	%r242, %r340, %r7;
	shl.b32 	%r243, %r242, 2;
	mov.u32 	%r244, shmem;
	add.s32 	%r245, %r244, %r243;
	ld.shared.f32 	%f443, [%r245];
	add.s32 	%r246, %r340, %r69;
	shl.b32 	%r247, %r246, 2;
	add.s32 	%r248, %r4, %r247;
	ld.shared.f32 	%f444, [%r248];
	fma.rn.f32 	%f693, %f443, %f444, %f693;
	bra.uni 	$L__BB1_80;
$L__BB1_34:
	max.f32 	%f8, %f2, %f685;
	sub.f32 	%f523, %f2, %f8;
	mul.f32 	%f524, %f523, 0f3FB8AA3B;
	ex2.approx.f32 	%f525, %f524;
	mul.f32 	%f9, %f3, %f525;
	sub.f32 	%f526, %f685, %f8;
	mul.f32 	%f527, %f526, 0f3FB8AA3B;
	ex2.approx.f32 	%f10, %f527;
	fma.rn.f32 	%f11, %f678, %f10, %f9;
	rcp.rn.f32 	%f12, %f11;
	@%p45 bra 	$L__BB1_82;
	mov.b32 	%r342, 0;
$L__BB1_36:
	setp.lt.u32 	%p72, %r15, 7;
	mov.f32 	%f701, 0f00000000;
	mov.b32 	%r345, 0;
	@%p72 bra 	$L__BB1_39;
	mov.f32 	%f701, 0f00000000;
	mov.b32 	%r343, 0;
$L__BB1_38:
	.pragma "nounroll";
	add.s32 	%r276, %r343, %r9;
	shl.b32 	%r277, %r276, 2;
	add.s32 	%r278, %r6, %r277;
	ld.shared.f32 	%f629, [%r278];
	mad.lo.s32 	%r279, %r343, %r114, %r342;
	shl.b32 	%r280, %r279, 2;
	add.s32 	%r281, %r5, %r280;
	ld.shared.f32 	%f630, [%r281];
	fma.rn.f32 	%f631, %f629, %f630, %f701;
	ld.shared.f32 	%f632, [%r278+4];
	shl.b32 	%r282, %r114, 2;
	add.s32 	%r283, %r281, %r282;
	ld.shared.f32 	%f633, [%r283];
	fma.rn.f32 	%f634, %f632, %f633, %f631;
	ld.shared.f32 	%f635, [%r278+8];
	add.s32 	%r284, %r283, %r282;
	ld.shared.f32 	%f636, [%r284];
	fma.rn.f32 	%f637, %f635, %f636, %f634;
	ld.shared.f32 	%f638, [%r278+12];
	add.s32 	%r285, %r284, %r282;
	ld.shared.f32 	%f639, [%r285];
	fma.rn.f32 	%f640, %f638, %f639, %f637;
	ld.shared.f32 	%f641, [%r278+16];
	add.s32 	%r286, %r285, %r282;
	ld.shared.f32 	%f642, [%r286];
	fma.rn.f32 	%f643, %f641, %f642, %f640;
	ld.shared.f32 	%f644, [%r278+20];
	add.s32 	%r287, %r286, %r282;
	ld.shared.f32 	%f645, [%r287];
	fma.rn.f32 	%f646, %f644, %f645, %f643;
	ld.shared.f32 	%f647, [%r278+24];
	add.s32 	%r288, %r287, %r282;
	ld.shared.f32 	%f648, [%r288];
	fma.rn.f32 	%f649, %f647, %f648, %f646;
	ld.shared.f32 	%f650, [%r278+28];
	add.s32 	%r289, %r288, %r282;
	ld.shared.f32 	%f651, [%r289];
	fma.rn.f32 	%f701, %f650, %f651, %f649;
	add.s32 	%r343, %r343, 8;
	setp.ne.s32 	%p73, %r343, %r22;
	mov.u32 	%r345, %r22;
	@%p73 bra 	$L__BB1_38;
$L__BB1_39:
	setp.eq.s32 	%p74, %r16, 0;
	@%p74 bra 	$L__BB1_47;
	setp.lt.u32 	%p75, %r17, 3;
	@%p75 bra 	$L__BB1_42;
	add.s32 	%r290, %r345, %r9;
	shl.b32 	%r291, %r290, 2;
	add.s32 	%r292, %r6, %r291;
	ld.shared.f32 	%f653, [%r292];
	mad.lo.s32 	%r293, %r345, %r114, %r342;
	shl.b32 	%r294, %r293, 2;
	add.s32 	%r295, %r5, %r294;
	ld.shared.f32 	%f654, [%r295];
	fma.rn.f32 	%f655, %f653, %f654, %f701;
	ld.shared.f32 	%f656, [%r292+4];
	shl.b32 	%r296, %r114, 2;
	add.s32 	%r297, %r295, %r296;
	ld.shared.f32 	%f657, [%r297];
	fma.rn.f32 	%f658, %f656, %f657, %f655;
	ld.shared.f32 	%f659, [%r292+8];
	add.s32 	%r298, %r297, %r296;
	ld.shared.f32 	%f660, [%r298];
	fma.rn.f32 	%f661, %f659, %f660, %f658;
	ld.shared.f32 	%f662, [%r292+12];
	add.s32 	%r299, %r298, %r296;
	ld.shared.f32 	%f663, [%r299];
	fma.rn.f32 	%f701, %f662, %f663, %f661;
	add.s32 	%r345, %r345, 4;
$L__BB1_42:
	setp.eq.s32 	%p76, %r18, 0;
	@%p76 bra 	$L__BB1_47;
	setp.eq.s32 	%p77, %r19, 0;
	@%p77 bra 	$L__BB1_45;
	add.s32 	%r300, %r345, %r9;
	shl.b32 	%r301, %r300, 2;
	add.s32 	%r302, %r6, %r301;
	ld.shared.f32 	%f665, [%r302];
	mad.lo.s32 	%r303, %r345, %r114, %r342;
	shl.b32 	%r304, %r303, 2;
	add.s32 	%r305, %r5, %r304;
	ld.shared.f32 	%f666, [%r305];
	fma.rn.f32 	%f667, %f665, %f666, %f701;
	ld.shared.f32 	%f668, [%r302+4];
	shl.b32 	%r306, %r114, 2;
	add.s32 	%r307, %r305, %r306;
	ld.shared.f32 	%f669, [%r307];
	fma.rn.f32 	%f701, %f668, %f669, %f667;
	add.s32 	%r345, %r345, 2;
$L__BB1_45:
	setp.eq.s32 	%p78, %r23, 0;
	@%p78 bra 	$L__BB1_47;
	add.s32 	%r308, %r345, %r9;
	shl.b32 	%r309, %r308, 2;
	add.s32 	%r310, %r6, %r309;
	ld.shared.f32 	%f670, [%r310];
	mad.lo.s32 	%r311, %r345, %r114, %r342;
	shl.b32 	%r312, %r311, 2;
	add.s32 	%r313, %r5, %r312;
	ld.shared.f32 	%f671, [%r313];
	fma.rn.f32 	%f701, %f670, %f671, %f701;
$L__BB1_47:
	add.s32 	%r314, %r45, %r342;
	mul.wide.s32 	%rd84, %r314, 4;
	add.s64 	%rd85, %rd4, %rd84;
	ld.global.f32 	%f672, [%rd85];
	mul.f32 	%f673, %f9, %f672;
	fma.rn.f32 	%f674, %f10, %f701, %f673;
	mul.f32 	%f675, %f12, %f674;
	st.global.f32 	[%rd85], %f675;
	add.s32 	%r342, %r342, 1;
	setp.eq.s32 	%p79, %r342, %r114;
	@%p79 bra 	$L__BB1_59;
	bra.uni 	$L__BB1_36;
$L__BB1_48:
	.pragma "nounroll";
	add.s32 	%r268, %r45, %r327;
	mul.wide.s32 	%rd77, %r268, 4;
	add.s64 	%rd78, %rd4, %rd77;
	ld.global.f32 	%f528, [%rd78];
	fma.rn.f32 	%f529, %f9, %f528, %f37;
	mul.f32 	%f530, %f12, %f529;
	st.global.f32 	[%rd78], %f530;
	ld.global.f32 	%f531, [%rd78+4];
	fma.rn.f32 	%f532, %f9, %f531, %f37;
	mul.f32 	%f533, %f12, %f532;
	st.global.f32 	[%rd78+4], %f533;
	ld.global.f32 	%f534, [%rd78+8];
	fma.rn.f32 	%f535, %f9, %f534, %f37;
	mul.f32 	%f536, %f12, %f535;
	st.global.f32 	[%rd78+8], %f536;
	ld.global.f32 	%f537, [%rd78+12];
	fma.rn.f32 	%f538, %f9, %f537, %f37;
	mul.f32 	%f539, %f12, %f538;
	st.global.f32 	[%rd78+12], %f539;
	ld.global.f32 	%f540, [%rd78+16];
	fma.rn.f32 	%f541, %f9, %f540, %f37;
	mul.f32 	%f542, %f12, %f541;
	st.global.f32 	[%rd78+16], %f542;
	ld.global.f32 	%f543, [%rd78+20];
	fma.rn.f32 	%f544, %f9, %f543, %f37;
	mul.f32 	%f545, %f12, %f544;
	st.global.f32 	[%rd78+20], %f545;
	ld.global.f32 	%f546, [%rd78+24];
	fma.rn.f32 	%f547, %f9, %f546, %f37;
	mul.f32 	%f548, %f12, %f547;
	st.global.f32 	[%rd78+24], %f548;
	ld.global.f32 	%f549, [%rd78+28];
	fma.rn.f32 	%f550, %f9, %f549, %f37;
	mul.f32 	%f551, %f12, %f550;
	st.global.f32 	[%rd78+28], %f551;
	ld.global.f32 	%f552, [%rd78+32];
	fma.rn.f32 	%f553, %f9, %f552, %f37;
	mul.f32 	%f554, %f12, %f553;
	st.global.f32 	[%rd78+32], %f554;
	ld.global.f32 	%f555, [%rd78+36];
	fma.rn.f32 	%f556, %f9, %f555, %f37;
	mul.f32 	%f557, %f12, %f556;
	st.global.f32 	[%rd78+36], %f557;
	ld.global.f32 	%f558, [%rd78+40];
	fma.rn.f32 	%f559, %f9, %f558, %f37;
	mul.f32 	%f560, %f12, %f559;
	st.global.f32 	[%rd78+40], %f560;
	ld.global.f32 	%f561, [%rd78+44];
	fma.rn.f32 	%f562, %f9, %f561, %f37;
	mul.f32 	%f563, %f12, %f562;
	st.global.f32 	[%rd78+44], %f563;
	ld.global.f32 	%f564, [%rd78+48];
	fma.rn.f32 	%f565, %f9, %f564, %f37;
	mul.f32 	%f566, %f12, %f565;
	st.global.f32 	[%rd78+48], %f566;
	ld.global.f32 	%f567, [%rd78+52];
	fma.rn.f32 	%f568, %f9, %f567, %f37;
	mul.f32 	%f569, %f12, %f568;
	st.global.f32 	[%rd78+52], %f569;
	ld.global.f32 	%f570, [%rd78+56];
	fma.rn.f32 	%f571, %f9, %f570, %f37;
	mul.f32 	%f572, %f12, %f571;
	st.global.f32 	[%rd78+56], %f572;
	ld.global.f32 	%f573, [%rd78+60];
	fma.rn.f32 	%f574, %f9, %f573, %f37;
	mul.f32 	%f575, %f12, %f574;
	st.global.f32 	[%rd78+60], %f575;
	add.s32 	%r327, %r327, 16;
	setp.ne.s32 	%p64, %r327, %r24;
	mov.u32 	%r329, %r24;
	@%p64 bra 	$L__BB1_48;
$L__BB1_49:
	@%p38 bra 	$L__BB1_59;
	add.s32 	%r269, %r14, -1;
	setp.lt.u32 	%p66, %r269, 7;
	@%p66 bra 	$L__BB1_52;
	add.s32 	%r270, %r45, %r329;
	mul.wide.s32 	%rd79, %r270, 4;
	add.s64 	%rd80, %rd4, %rd79;
	ld.global.f32 	%f576, [%rd80];
	mul.f32 	%f577, %f10, 0f00000000;
	fma.rn.f32 	%f578, %f9, %f576, %f577;
	mul.f32 	%f579, %f12, %f578;
	st.global.f32 	[%rd80], %f579;
	ld.global.f32 	%f580, [%rd80+4];
	fma.rn.f32 	%f581, %f9, %f580, %f577;
	mul.f32 	%f582, %f12, %f581;
	st.global.f32 	[%rd80+4], %f582;
	ld.global.f32 	%f583, [%rd80+8];
	fma.rn.f32 	%f584, %f9, %f583, %f577;
	mul.f32 	%f585, %f12, %f584;
	st.global.f32 	[%rd80+8], %f585;
	ld.global.f32 	%f586, [%rd80+12];
	fma.rn.f32 	%f587, %f9, %f586, %f577;
	mul.f32 	%f588, %f12, %f587;
	st.global.f32 	[%rd80+12], %f588;
	ld.global.f32 	%f589, [%rd80+16];
	fma.rn.f32 	%f590, %f9, %f589, %f577;
	mul.f32 	%f591, %f12, %f590;
	st.global.f32 	[%rd80+16], %f591;
	ld.global.f32 	%f592, [%rd80+20];
	fma.rn.f32 	%f593, %f9, %f592, %f577;
	mul.f32 	%f594, %f12, %f593;
	st.global.f32 	[%rd80+20], %f594;
	ld.global.f32 	%f595, [%rd80+24];
	fma.rn.f32 	%f596, %f9, %f595, %f577;
	mul.f32 	%f597, %f12, %f596;
	st.global.f32 	[%rd80+24], %f597;
	ld.global.f32 	%f598, [%rd80+28];
	fma.rn.f32 	%f599, %f9, %f598, %f577;
	mul.f32 	%f600, %f12, %f599;
	st.global.f32 	[%rd80+28], %f600;
	add.s32 	%r329, %r329, 8;
$L__BB1_52:
	setp.eq.s32 	%p67, %r11, 0;
	@%p67 bra 	$L__BB1_59;
	setp.lt.u32 	%p68, %r12, 3;
	@%p68 bra 	$L__BB1_55;
	add.s32 	%r271, %r45, %r329;
	mul.wide.s32 	%rd81, %r271, 4;
	add.s64 	%rd82, %rd4, %rd81;
	ld.global.f32 	%f601, [%rd82];
	mul.f32 	%f602, %f9, %f601;
	fma.rn.f32 	%f603, %f10, 0f00000000, %f602;
	mul.f32 	%f604, %f12, %f603;
	st.global.f32 	[%rd82], %f604;
	ld.global.f32 	%f605, [%rd82+4];
	mul.f32 	%f606, %f9, %f605;
	fma.rn.f32 	%f607, %f10, 0f00000000, %f606;
	mul.f32 	%f608, %f12, %f607;
	st.global.f32 	[%rd82+4], %f608;
	ld.global.f32 	%f609, [%rd82+8];
	mul.f32 	%f610, %f9, %f609;
	fma.rn.f32 	%f611, %f10, 0f00000000, %f610;
	mul.f32 	%f612, %f12, %f611;
	st.global.f32 	[%rd82+8], %f612;
	ld.global.f32 	%f613, [%rd82+12];
	mul.f32 	%f614, %f9, %f613;
	fma.rn.f32 	%f615, %f10, 0f00000000, %f614;
	mul.f32 	%f616, %f12, %f615;
	st.global.f32 	[%rd82+12], %f616;
	add.s32 	%r329, %r329, 4;
$L__BB1_55:
	setp.eq.s32 	%p69, %r13, 0;
	@%p69 bra 	$L__BB1_59;
	setp.eq.s32 	%p70, %r13, 1;
	add.s32 	%r272, %r45, %r329;
	mul.wide.s32 	%rd83, %r272, 4;
	add.s64 	%rd9, %rd4, %rd83;
	ld.global.f32 	%f617, [%rd9];
	mul.f32 	%f13, %f10, 0f00000000;
	fma.rn.f32 	%f618, %f9, %f617, %f13;
	mul.f32 	%f619, %f12, %f618;
	st.global.f32 	[%rd9], %f619;
	@%p70 bra 	$L__BB1_59;
	setp.eq.s32 	%p71, %r13, 2;
	ld.global.f32 	%f620, [%rd9+4];
	fma.rn.f32 	%f621, %f9, %f620, %f13;
	mul.f32 	%f622, %f12, %f621;
	st.global.f32 	[%rd9+4], %f622;
	@%p71 bra 	$L__BB1_59;
	ld.global.f32 	%f623, [%rd9+8];
	fma.rn.f32 	%f624, %f9, %f623, %f13;
	mul.f32 	%f625, %f12, %f624;
	st.global.f32 	[%rd9+8], %f625;
$L__BB1_59:
	st.global.f32 	[%rd7], %f8;
	st.global.f32 	[%rd8], %f11;
	add.s32 	%r324, %r324, 1;
	setp.eq.s32 	%p80, %r324, %r116;
	@%p80 bra 	$L__BB1_120;
	bra.uni 	$L__BB1_17;
$L__BB1_60:
	setp.lt.u32 	%p55, %r15, 7;
	mov.f32 	%f678, 0f00000000;
	mov.b32 	%r332, 0;
	@%p55 bra 	$L__BB1_63;
	mov.f32 	%f678, 0f00000000;
	mov.b32 	%r326, 0;
$L__BB1_62:
	.pragma "nounroll";
	add.s32 	%r254, %r326, %r9;
	shl.b32 	%r255, %r254, 2;
	add.s32 	%r256, %r6, %r255;
	ld.shared.f32 	%f450, [%r256];
	sub.f32 	%f451, %f450, %f685;
	mul.f32 	%f452, %f451, 0f3FB8AA3B;
	ex2.approx.f32 	%f453, %f452;
	st.shared.f32 	[%r256], %f453;
	add.f32 	%f454, %f678, %f453;
	ld.shared.f32 	%f455, [%r256+4];
	sub.f32 	%f456, %f455, %f685;
	mul.f32 	%f457, %f456, 0f3FB8AA3B;
	ex2.approx.f32 	%f458, %f457;
	st.shared.f32 	[%r256+4], %f458;
	add.f32 	%f459, %f454, %f458;
	ld.shared.f32 	%f460, [%r256+8];
	sub.f32 	%f461, %f460, %f685;
	mul.f32 	%f462, %f461, 0f3FB8AA3B;
	ex2.approx.f32 	%f463, %f462;
	st.shared.f32 	[%r256+8], %f463;
	add.f32 	%f464, %f459, %f463;
	ld.shared.f32 	%f465, [%r256+12];
	sub.f32 	%f466, %f465, %f685;
	mul.f32 	%f467, %f466, 0f3FB8AA3B;
	ex2.approx.f32 	%f468, %f467;
	st.shared.f32 	[%r256+12], %f468;
	add.f32 	%f469, %f464, %f468;
	ld.shared.f32 	%f470, [%r256+16];
	sub.f32 	%f471, %f470, %f685;
	mul.f32 	%f472, %f471, 0f3FB8AA3B;
	ex2.approx.f32 	%f473, %f472;
	st.shared.f32 	[%r256+16], %f473;
	add.f32 	%f474, %f469, %f473;
	ld.shared.f32 	%f475, [%r256+20];
	sub.f32 	%f476, %f475, %f685;
	mul.f32 	%f477, %f476, 0f3FB8AA3B;
	ex2.approx.f32 	%f478, %f477;
	st.shared.f32 	[%r256+20], %f478;
	add.f32 	%f479, %f474, %f478;
	ld.shared.f32 	%f480, [%r256+24];
	sub.f32 	%f481, %f480, %f685;
	mul.f32 	%f482, %f481, 0f3FB8AA3B;
	ex2.approx.f32 	%f483, %f482;
	st.shared.f32 	[%r256+24], %f483;
	add.f32 	%f484, %f479, %f483;
	ld.shared.f32 	%f485, [%r256+28];
	sub.f32 	%f486, %f485, %f685;
	mul.f32 	%f487, %f486, 0f3FB8AA3B;
	ex2.approx.f32 	%f488, %f487;
	st.shared.f32 	[%r256+28], %f488;
	add.f32 	%f678, %f484, %f488;
	add.s32 	%r326, %r326, 8;
	setp.eq.s32 	%p56, %r326, %r22;
	mov.u32 	%r332, %r22;
	@%p56 bra 	$L__BB1_63;
	bra.uni 	$L__BB1_62;
$L__BB1_63:
	setp.eq.s32 	%p57, %r16, 0;
	@%p57 bra 	$L__BB1_34;
	setp.lt.u32 	%p58, %r17, 3;
	@%p58 bra 	$L__BB1_66;
	add.s32 	%r257, %r332, %r9;
	shl.b32 	%r258, %r257, 2;
	add.s32 	%r259, %r6, %r258;
	ld.shared.f32 	%f490, [%r259];
	sub.f32 	%f491, %f490, %f685;
	mul.f32 	%f492, %f491, 0f3FB8AA3B;
	ex2.approx.f32 	%f493, %f492;
	st.shared.f32 	[%r259], %f493;
	add.f32 	%f494, %f678, %f493;
	ld.shared.f32 	%f495, [%r259+4];
	sub.f32 	%f496, %f495, %f685;
	mul.f32 	%f497, %f496, 0f3FB8AA3B;
	ex2.approx.f32 	%f498, %f497;
	st.shared.f32 	[%r259+4], %f498;
	add.f32 	%f499, %f494, %f498;
	ld.shared.f32 	%f500, [%r259+8];
	sub.f32 	%f501, %f500, %f685;
	mul.f32 	%f502, %f501, 0f3FB8AA3B;
	ex2.approx.f32 	%f503, %f502;
	st.shared.f32 	[%r259+8], %f503;
	add.f32 	%f504, %f499, %f503;
	ld.shared.f32 	%f505, [%r259+12];
	sub.f32 	%f506, %f505, %f685;
	mul.f32 	%f507, %f506, 0f3FB8AA3B;
	ex2.approx.f32 	%f508, %f507;
	st.shared.f32 	[%r259+12], %f508;
	add.f32 	%f678, %f504, %f508;
	add.s32 	%r332, %r332, 4;
$L__BB1_66:
	setp.eq.s32 	%p59, %r18, 0;
	@%p59 bra 	$L__BB1_34;
	setp.eq.s32 	%p60, %r19, 0;
	@%p60 bra 	$L__BB1_69;
	add.s32 	%r260, %r332, %r9;
	shl.b32 	%r261, %r260, 2;
	add.s32 	%r262, %r6, %r261;
	ld.shared.f32 	%f510, [%r262];
	sub.f32 	%f511, %f510, %f685;
	mul.f32 	%f512, %f511, 0f3FB8AA3B;
	ex2.approx.f32 	%f513, %f512;
	st.shared.f32 	[%r262], %f513;
	add.f32 	%f514, %f678, %f513;
	ld.shared.f32 	%f515, [%r262+4];
	sub.f32 	%f516, %f515, %f685;
	mul.f32 	%f517, %f516, 0f3FB8AA3B;
	ex2.approx.f32 	%f518, %f517;
	st.shared.f32 	[%r262+4], %f518;
	add.f32 	%f678, %f514, %f518;
	add.s32 	%r332, %r332, 2;
$L__BB1_69:
	setp.eq.s32 	%p61, %r23, 0;
	@%p61 bra 	$L__BB1_34;
	add.s32 	%r263, %r332, %r9;
	shl.b32 	%r264, %r263, 2;
	add.s32 	%r265, %r6, %r264;
	ld.shared.f32 	%f519, [%r265];
	sub.f32 	%f520, %f519, %f685;
	mul.f32 	%f521, %f520, 0f3FB8AA3B;
	ex2.approx.f32 	%f522, %f521;
	st.shared.f32 	[%r265], %f522;
	add.f32 	%f678, %f678, %f522;
	bra.uni 	$L__BB1_34;
$L__BB1_71:
	add.s32 	%r202, %r14, -1;
	setp.lt.u32 	%p39, %r202, 7;
	@%p39 bra 	$L__BB1_73;
	add.s32 	%r203, %r45, %r335;
	mul.wide.s32 	%rd71, %r203, 4;
	add.s64 	%rd72, %rd3, %rd71;
	ld.global.f32 	%f382, [%rd72];
	add.s32 	%r204, %r335, %r7;
	shl.b32 	%r205, %r204, 2;
	mov.u32 	%r206, shmem;
	add.s32 	%r207, %r206, %r205;
	st.shared.f32 	[%r207], %f382;
	ld.global.f32 	%f383, [%rd72+4];
	st.shared.f32 	[%r207+4], %f383;
	ld.global.f32 	%f384, [%rd72+8];
	st.shared.f32 	[%r207+8], %f384;
	ld.global.f32 	%f385, [%rd72+12];
	st.shared.f32 	[%r207+12], %f385;
	ld.global.f32 	%f386, [%rd72+16];
	st.shared.f32 	[%r207+16], %f386;
	ld.global.f32 	%f387, [%rd72+20];
	st.shared.f32 	[%r207+20], %f387;
	ld.global.f32 	%f388, [%rd72+24];
	st.shared.f32 	[%r207+24], %f388;
	ld.global.f32 	%f389, [%rd72+28];
	st.shared.f32 	[%r207+28], %f389;
	add.s32 	%r335, %r335, 8;
$L__BB1_73:
	setp.eq.s32 	%p40, %r11, 0;
	@%p40 bra 	$L__BB1_21;
	setp.lt.u32 	%p41, %r12, 3;
	@%p41 bra 	$L__BB1_76;
	add.s32 	%r208, %r45, %r335;
	mul.wide.s32 	%rd73, %r208, 4;
	add.s64 	%rd74, %rd3, %rd73;
	ld.global.f32 	%f390, [%rd74];
	add.s32 	%r209, %r335, %r7;
	shl.b32 	%r210, %r209, 2;
	mov.u32 	%r211, shmem;
	add.s32 	%r212, %r211, %r210;
	st.shared.f32 	[%r212], %f390;
	ld.global.f32 	%f391, [%rd74+4];
	st.shared.f32 	[%r212+4], %f391;
	ld.global.f32 	%f392, [%rd74+8];
	st.shared.f32 	[%r212+8], %f392;
	ld.global.f32 	%f393, [%rd74+12];
	st.shared.f32 	[%r212+12], %f393;
	add.s32 	%r335, %r335, 4;
$L__BB1_76:
	setp.eq.s32 	%p42, %r13, 0;
	@%p42 bra 	$L__BB1_21;
	setp.eq.s32 	%p43, %r13, 1;
	add.s32 	%r213, %r45, %r335;
	mul.wide.s32 	%rd75, %r213, 4;
	add.s64 	%rd10, %rd3, %rd75;
	ld.global.f32 	%f394, [%rd10];
	add.s32 	%r214, %r335, %r7;
	shl.b32 	%r215, %r214, 2;
	mov.u32 	%r216, shmem;
	add.s32 	%r67, %r216, %r215;
	st.shared.f32 	[%r67], %f394;
	@%p43 bra 	$L__BB1_21;
	setp.eq.s32 	%p44, %r13, 2;
	ld.global.f32 	%f395, [%rd10+4];
	st.shared.f32 	[%r67+4], %f395;
	@%p44 bra 	$L__BB1_21;
	ld.global.f32 	%f396, [%rd10+8];
	st.shared.f32 	[%r67+8], %f396;
	bra.uni 	$L__BB1_21;
$L__BB1_80:
	mul.f32 	%f445, %f76, %f693;
	add.s32 	%r249, %r337, %r9;
	shl.b32 	%r250, %r249, 2;
	add.s32 	%r251, %r6, %r250;
	st.shared.f32 	[%r251], %f445;
	max.f32 	%f685, %f685, %f445;
	add.s32 	%r337, %r337, 1;
	setp.eq.s32 	%p53, %r337, %r117;
	@%p53 bra 	$L__BB1_81;
	bra.uni 	$L__BB1_23;
$L__BB1_81:
	setp.gt.s32 	%p54, %r117, 0;
	mov.f32 	%f678, 0f00000000;
	@%p54 bra 	$L__BB1_60;
	bra.uni 	$L__BB1_34;
$L__BB1_82:
	mov.b32 	%r329, 0;
	@%p36 bra 	$L__BB1_49;
	mul.f32 	%f37, %f10, 0f00000000;
	mov.b32 	%r327, 0;
	bra.uni 	$L__BB1_48;
$L__BB1_84:
	setp.lt.s32 	%p12, %r117, 1;
	@%p12 bra 	$L__BB1_109;
	mov.b32 	%r347, 0;
$L__BB1_86:
	setp.lt.u32 	%p21, %r117, 8;
	mad.lo.s32 	%r165, %r347, %r118, %r8;
	mul.wide.s32 	%rd68, %r165, 4;
	add.s64 	%rd11, %rd6, %rd68;
	ld.global.f32 	%f50, [%rd11];
	add.s64 	%rd12, %rd5, %rd68;
	ld.global.f32 	%f51, [%rd12];
	mov.f32 	%f717, 0fFF800000;
	mov.b32 	%r354, 0;
	@%p21 bra 	$L__BB1_89;
	mov.f32 	%f717, 0fFF800000;
	mov.b32 	%r348, 0;
$L__BB1_88:
	.pragma "nounroll";
	add.s32 	%r167, %r348, %r9;
	shl.b32 	%r168, %r167, 2;
	add.s32 	%r169, %r6, %r168;
	st.shared.f32 	[%r169], %f1;
	max.f32 	%f717, %f717, %f1;
	st.shared.f32 	[%r169+4], %f1;
	st.shared.f32 	[%r169+8], %f1;
	st.shared.f32 	[%r169+12], %f1;
	st.shared.f32 	[%r169+16], %f1;
	st.shared.f32 	[%r169+20], %f1;
	st.shared.f32 	[%r169+24], %f1;
	st.shared.f32 	[%r169+28], %f1;
	add.s32 	%r348, %r348, 8;
	setp.eq.s32 	%p22, %r348, %r22;
	mov.u32 	%r354, %r22;
	@%p22 bra 	$L__BB1_89;
	bra.uni 	$L__BB1_88;
$L__BB1_89:
	setp.eq.s32 	%p23, %r16, 0;
	@%p23 bra 	$L__BB1_97;
	setp.lt.u32 	%p24, %r17, 3;
	@%p24 bra 	$L__BB1_92;
	add.s32 	%r170, %r354, %r9;
	shl.b32 	%r171, %r170, 2;
	add.s32 	%r172, %r6, %r171;
	st.shared.f32 	[%r172], %f1;
	max.f32 	%f717, %f717, %f1;
	st.shared.f32 	[%r172+4], %f1;
	st.shared.f32 	[%r172+8], %f1;
	st.shared.f32 	[%r172+12], %f1;
	add.s32 	%r354, %r354, 4;
$L__BB1_92:
	setp.eq.s32 	%p25, %r18, 0;
	@%p25 bra 	$L__BB1_97;
	setp.eq.s32 	%p26, %r19, 0;
	@%p26 bra 	$L__BB1_95;
	add.s32 	%r173, %r354, %r9;
	shl.b32 	%r174, %r173, 2;
	add.s32 	%r175, %r6, %r174;
	st.shared.f32 	[%r175], %f1;
	max.f32 	%f717, %f717, %f1;
	st.shared.f32 	[%r175+4], %f1;
	add.s32 	%r354, %r354, 2;
$L__BB1_95:
	setp.eq.s32 	%p27, %r23, 0;
	@%p27 bra 	$L__BB1_97;
	add.s32 	%r176, %r354, %r9;
	shl.b32 	%r177, %r176, 2;
	add.s32 	%r178, %r6, %r177;
	st.shared.f32 	[%r178], %f1;
	max.f32 	%f717, %f717, %f1;
$L__BB1_97:
	setp.lt.u32 	%p28, %r15, 7;
	mov.f32 	%f704, 0f00000000;
	mov.b32 	%r351, 0;
	@%p28 bra 	$L__BB1_98;
	bra.uni 	$L__BB1_107;
$L__BB1_98:
	@%p23 bra 	$L__BB1_106;
	setp.lt.u32 	%p31, %r17, 3;
	@%p31 bra 	$L__BB1_101;
	add.s32 	%r184, %r351, %r9;
	shl.b32 	%r185, %r184, 2;
	add.s32 	%r186, %r6, %r185;
	ld.shared.f32 	%f324, [%r186];
	sub.f32 	%f325, %f324, %f717;
	mul.f32 	%f326, %f325, 0f3FB8AA3B;
	ex2.approx.f32 	%f327, %f326;
	st.shared.f32 	[%r186], %f327;
	add.f32 	%f328, %f704, %f327;
	ld.shared.f32 	%f329, [%r186+4];
	sub.f32 	%f330, %f329, %f717;
	mul.f32 	%f331, %f330, 0f3FB8AA3B;
	ex2.approx.f32 	%f332, %f331;
	st.shared.f32 	[%r186+4], %f332;
	add.f32 	%f333, %f328, %f332;
	ld.shared.f32 	%f334, [%r186+8];
	sub.f32 	%f335, %f334, %f717;
	mul.f32 	%f336, %f335, 0f3FB8AA3B;
	ex2.approx.f32 	%f337, %f336;
	st.shared.f32 	[%r186+8], %f337;
	add.f32 	%f338, %f333, %f337;
	ld.shared.f32 	%f339, [%r186+12];
	sub.f32 	%f340, %f339, %f717;
	mul.f32 	%f341, %f340, 0f3FB8AA3B;
	ex2.approx.f32 	%f342, %f341;
	st.shared.f32 	[%r186+12], %f342;
	add.f32 	%f704, %f338, %f342;
	add.s32 	%r351, %r351, 4;
$L__BB1_101:
	setp.eq.s32 	%p32, %r18, 0;
	@%p32 bra 	$L__BB1_106;
	setp.eq.s32 	%p33, %r19, 0;
	@%p33 bra 	$L__BB1_104;
	add.s32 	%r187, %r351, %r9;
	shl.b32 	%r188, %r187, 2;
	add.s32 	%r189, %r6, %r188;
	ld.shared.f32 	%f344, [%r189];
	sub.f32 	%f345, %f344, %f717;
	mul.f32 	%f346, %f345, 0f3FB8AA3B;
	ex2.approx.f32 	%f347, %f346;
	st.shared.f32 	[%r189], %f347;
	add.f32 	%f348, %f704, %f347;
	ld.shared.f32 	%f349, [%r189+4];
	sub.f32 	%f350, %f349, %f717;
	mul.f32 	%f351, %f350, 0f3FB8AA3B;
	ex2.approx.f32 	%f352, %f351;
	st.shared.f32 	[%r189+4], %f352;
	add.f32 	%f704, %f348, %f352;
	add.s32 	%r351, %r351, 2;
$L__BB1_104:
	setp.eq.s32 	%p34, %r23, 0;
	@%p34 bra 	$L__BB1_106;
	add.s32 	%r190, %r351, %r9;
	shl.b32 	%r191, %r190, 2;
	add.s32 	%r192, %r6, %r191;
	ld.shared.f32 	%f353, [%r192];
	sub.f32 	%f354, %f353, %f717;
	mul.f32 	%f355, %f354, 0f3FB8AA3B;
	ex2.approx.f32 	%f356, %f355;
	st.shared.f32 	[%r192], %f356;
	add.f32 	%f704, %f704, %f356;
$L__BB1_106:
	max.f32 	%f357, %f50, %f717;
	sub.f32 	%f358, %f50, %f357;
	mul.f32 	%f359, %f358, 0f3FB8AA3B;
	ex2.approx.f32 	%f360, %f359;
	sub.f32 	%f361, %f717, %f357;
	mul.f32 	%f362, %f361, 0f3FB8AA3B;
	ex2.approx.f32 	%f363, %f362;
	mul.f32 	%f364, %f704, %f363;
	fma.rn.f32 	%f365, %f51, %f360, %f364;
	st.global.f32 	[%rd11], %f357;
	st.global.f32 	[%rd12], %f365;
	add.s32 	%r347, %r347, 1;
	setp.eq.s32 	%p35, %r347, %r116;
	@%p35 bra 	$L__BB1_120;
	bra.uni 	$L__BB1_86;
$L__BB1_107:
	mov.f32 	%f704, 0f00000000;
	mov.b32 	%r349, 0;
$L__BB1_108:
	.pragma "nounroll";
	add.s32 	%r181, %r349, %r9;
	shl.b32 	%r182, %r181, 2;
	add.s32 	%r183, %r6, %r182;
	ld.shared.f32 	%f284, [%r183];
	sub.f32 	%f285, %f284, %f717;
	mul.f32 	%f286, %f285, 0f3FB8AA3B;
	ex2.approx.f32 	%f287, %f286;
	st.shared.f32 	[%r183], %f287;
	add.f32 	%f288, %f704, %f287;
	ld.shared.f32 	%f289, [%r183+4];
	sub.f32 	%f290, %f289, %f717;
	mul.f32 	%f291, %f290, 0f3FB8AA3B;
	ex2.approx.f32 	%f292, %f291;
	st.shared.f32 	[%r183+4], %f292;
	add.f32 	%f293, %f288, %f292;
	ld.shared.f32 	%f294, [%r183+8];
	sub.f32 	%f295, %f294, %f717;
	mul.f32 	%f296, %f295, 0f3FB8AA3B;
	ex2.approx.f32 	%f297, %f296;
	st.shared.f32 	[%r183+8], %f297;
	add.f32 	%f298, %f293, %f297;
	ld.shared.f32 	%f299, [%r183+12];
	sub.f32 	%f300, %f299, %f717;
	mul.f32 	%f301, %f300, 0f3FB8AA3B;
	ex2.approx.f32 	%f302, %f301;
	st.shared.f32 	[%r183+12], %f302;
	add.f32 	%f303, %f298, %f302;
	ld.shared.f32 	%f304, [%r183+16];
	sub.f32 	%f305, %f304, %f717;
	mul.f32 	%f306, %f305, 0f3FB8AA3B;
	ex2.approx.f32 	%f307, %f306;
	st.shared.f32 	[%r183+16], %f307;
	add.f32 	%f308, %f303, %f307;
	ld.shared.f32 	%f309, [%r183+20];
	sub.f32 	%f310, %f309, %f717;
	mul.f32 	%f311, %f310, 0f3FB8AA3B;
	ex2.approx.f32 	%f312, %f311;
	st.shared.f32 	[%r183+20], %f312;
	add.f32 	%f313, %f308, %f312;
	ld.shared.f32 	%f314, [%r183+24];
	sub.f32 	%f315, %f314, %f717;
	mul.f32 	%f316, %f315, 0f3FB8AA3B;
	ex2.approx.f32 	%f317, %f316;
	st.shared.f32 	[%r183+24], %f317;
	add.f32 	%f318, %f313, %f317;
	ld.shared.f32 	%f319, [%r183+28];
	sub.f32 	%f320, %f319, %f717;
	mul.f32 	%f321, %f320, 0f3FB8AA3B;
	ex2.approx.f32 	%f322, %f321;
	st.shared.f32 	[%r183+28], %f322;
	add.f32 	%f704, %f318, %f322;
	add.s32 	%r349, %r349, 8;
	setp.eq.s32 	%p29, %r349, %r22;
	mov.u32 	%r351, %r22;
	@%p29 bra 	$L__BB1_98;
	bra.uni 	$L__BB1_108;
$L__BB1_109:
	setp.lt.u32 	%p13, %r116, 8;
	mov.b32 	%r358, 0;
	@%p13 bra 	$L__BB1_112;
	mov.b32 	%r356, 0;
$L__BB1_111:
	.pragma "nounroll";
	mad.lo.s32 	%r156, %r356, %r118, %r8;
	mul.wide.s32 	%rd31, %r156, 4;
	add.s64 	%rd32, %rd6, %rd31;
	ld.global.f32 	%f107, [%rd32];
	add.s64 	%rd33, %rd5, %rd31;
	ld.global.f32 	%f108, [%rd33];
	max.f32 	%f109, %f107, 0fFF800000;
	sub.f32 	%f110, %f107, %f109;
	mul.f32 	%f111, %f110, 0f3FB8AA3B;
	ex2.approx.f32 	%f112, %f111;
	mov.f32 	%f113, 0fFF800000;
	sub.f32 	%f114, %f113, %f109;
	mul.f32 	%f115, %f114, 0f3FB8AA3B;
	ex2.approx.f32 	%f116, %f115;
	mul.f32 	%f117, %f116, 0f00000000;
	fma.rn.f32 	%f118, %f108, %f112, %f117;
	st.global.f32 	[%rd32], %f109;
	st.global.f32 	[%rd33], %f118;
	mul.wide.s32 	%rd34, %r118, 4;
	add.s64 	%rd35, %rd32, %rd34;
	ld.global.f32 	%f119, [%rd35];
	add.s64 	%rd36, %rd33, %rd34;
	ld.global.f32 	%f120, [%rd36];
	max.f32 	%f121, %f119, 0fFF800000;
	sub.f32 	%f122, %f119, %f121;
	mul.f32 	%f123, %f122, 0f3FB8AA3B;
	ex2.approx.f32 	%f124, %f123;
	sub.f32 	%f125, %f113, %f121;
	mul.f32 	%f126, %f125, 0f3FB8AA3B;
	ex2.approx.f32 	%f127, %f126;
	mul.f32 	%f128, %f127, 0f00000000;
	fma.rn.f32 	%f129, %f120, %f124, %f128;
	st.global.f32 	[%rd35], %f121;
	st.global.f32 	[%rd36], %f129;
	add.s64 	%rd37, %rd35, %rd34;
	ld.global.f32 	%f130, [%rd37];
	add.s64 	%rd38, %rd36, %rd34;
	ld.global.f32 	%f131, [%rd38];
	max.f32 	%f132, %f130, 0fFF800000;
	sub.f32 	%f133, %f130, %f132;
	mul.f32 	%f134, %f133, 0f3FB8AA3B;
	ex2.approx.f32 	%f135, %f134;
	sub.f32 	%f136, %f113, %f132;
	mul.f32 	%f137, %f136, 0f3FB8AA3B;
	ex2.approx.f32 	%f138, %f137;
	mul.f32 	%f139, %f138, 0f00000000;
	fma.rn.f32 	%f140, %f131, %f135, %f139;
	st.global.f32 	[%rd37], %f132;
	st.global.f32 	[%rd38], %f140;
	add.s64 	%rd39, %rd37, %rd34;
	ld.global.f32 	%f141, [%rd39];
	add.s64 	%rd40, %rd38, %rd34;
	ld.global.f32 	%f142, [%rd40];
	max.f32 	%f143, %f141, 0fFF800000;
	sub.f32 	%f144, %f141, %f143;
	mul.f32 	%f145, %f144, 0f3FB8AA3B;
	ex2.approx.f32 	%f146, %f145;
	sub.f32 	%f147, %f113, %f143;
	mul.f32 	%f148, %f147, 0f3FB8AA3B;
	ex2.approx.f32 	%f149, %f148;
	mul.f32 	%f150, %f149, 0f00000000;
	fma.rn.f32 	%f151, %f142, %f146, %f150;
	st.global.f32 	[%rd39], %f143;
	st.global.f32 	[%rd40], %f151;
	add.s64 	%rd41, %rd39, %rd34;
	ld.global.f32 	%f152, [%rd41];
	add.s64 	%rd42, %rd40, %rd34;
	ld.global.f32 	%f153, [%rd42];
	max.f32 	%f154, %f152, 0fFF800000;
	sub.f32 	%f155, %f152, %f154;
	mul.f32 	%f156, %f155, 0f3FB8AA3B;
	ex2.approx.f32 	%f157, %f156;
	sub.f32 	%f158, %f113, %f154;
	mul.f32 	%f159, %f158, 0f3FB8AA3B;
	ex2.approx.f32 	%f160, %f159;
	mul.f32 	%f161, %f160, 0f00000000;
	fma.rn.f32 	%f162, %f153, %f157, %f161;
	st.global.f32 	[%rd41], %f154;
	st.global.f32 	[%rd42], %f162;
	add.s64 	%rd43, %rd41, %rd34;
	ld.global.f32 	%f163, [%rd43];
	add.s64 	%rd44, %rd42, %rd34;
	ld.global.f32 	%f164, [%rd44];
	max.f32 	%f165, %f163, 0fFF800000;
	sub.f32 	%f166, %f163, %f165;
	mul.f32 	%f167, %f166, 0f3FB8AA3B;
	ex2.approx.f32 	%f168, %f167;
	sub.f32 	%f169, %f113, %f165;
	mul.f32 	%f170, %f169, 0f3FB8AA3B;
	ex2.approx.f32 	%f171, %f170;
	mul.f32 	%f172, %f171, 0f00000000;
	fma.rn.f32 	%f173, %f164, %f168, %f172;
	st.global.f32 	[%rd43], %f165;
	st.global.f32 	[%rd44], %f173;
	add.s64 	%rd45, %rd43, %rd34;
	ld.global.f32 	%f174, [%rd45];
	add.s64 	%rd46, %rd44, %rd34;
	ld.global.f32 	%f175, [%rd46];
	max.f32 	%f176, %f174, 0fFF800000;
	sub.f32 	%f177, %f174, %f176;
	mul.f32 	%f178, %f177, 0f3FB8AA3B;
	ex2.approx.f32 	%f179, %f178;
	sub.f32 	%f180, %f113, %f176;
	mul.f32 	%f181, %f180, 0f3FB8AA3B;
	ex2.approx.f32 	%f182, %f181;
	mul.f32 	%f183, %f182, 0f00000000;
	fma.rn.f32 	%f184, %f175, %f179, %f183;
	st.global.f32 	[%rd45], %f176;
	st.global.f32 	[%rd46], %f184;
	add.s64 	%rd47, %rd45, %rd34;
	ld.global.f32 	%f185, [%rd47];
	add.s64 	%rd48, %rd46, %rd34;
	ld.global.f32 	%f186, [%rd48];
	max.f32 	%f187, %f185, 0fFF800000;
	sub.f32 	%f188, %f185, %f187;
	mul.f32 	%f189, %f188, 0f3FB8AA3B;
	ex2.approx.f32 	%f190, %f189;
	sub.f32 	%f191, %f113, %f187;
	mul.f32 	%f192, %f191, 0f3FB8AA3B;
	ex2.approx.f32 	%f193, %f192;
	mul.f32 	%f194, %f193, 0f00000000;
	fma.rn.f32 	%f195, %f186, %f190, %f194;
	st.global.f32 	[%rd47], %f187;
	st.global.f32 	[%rd48], %f195;
	add.s32 	%r356, %r356, 8;
	and.b32  	%r358, %r116, 2147483640;
	setp.ne.s32 	%p14, %r356, %r358;
	@%p14 bra 	$L__BB1_111;
$L__BB1_112:
	and.b32  	%r108, %r116, 7;
	setp.eq.s32 	%p15, %r108, 0;
	@%p15 bra 	$L__BB1_120;
	add.s32 	%r157, %r108, -1;
	setp.lt.u32 	%p16, %r157, 3;
	@%p16 bra 	$L__BB1_115;
	mad.lo.s32 	%r158, %r358, %r118, %r8;
	mul.wide.s32 	%rd49, %r158, 4;
	add.s64 	%rd50, %rd6, %rd49;
	ld.global.f32 	%f196, [%rd50];
	add.s64 	%rd51, %rd5, %rd49;
	ld.global.f32 	%f197, [%rd51];
	max.f32 	%f198, %f196, 0fFF800000;
	sub.f32 	%f199, %f196, %f198;
	mul.f32 	%f200, %f199, 0f3FB8AA3B;
	ex2.approx.f32 	%f201, %f200;
	mov.f32 	%f202, 0fFF800000;
	sub.f32 	%f203, %f202, %f198;
	mul.f32 	%f204, %f203, 0f3FB8AA3B;
	ex2.approx.f32 	%f205, %f204;
	mul.f32 	%f206, %f205, 0f00000000;
	fma.rn.f32 	%f207, %f197, %f201, %f206;
	st.global.f32 	[%rd50], %f198;
	st.global.f32 	[%rd51], %f207;
	mul.wide.s32 	%rd52, %r118, 4;
	add.s64 	%rd53, %rd50, %rd52;
	ld.global.f32 	%f208, [%rd53];
	add.s64 	%rd54, %rd51, %rd52;
	ld.global.f32 	%f209, [%rd54];
	max.f32 	%f210, %f208, 0fFF800000;
	sub.f32 	%f211, %f208, %f210;
	mul.f32 	%f212, %f211, 0f3FB8AA3B;
	ex2.approx.f32 	%f213, %f212;
	sub.f32 	%f214, %f202, %f210;
	mul.f32 	%f215, %f214, 0f3FB8AA3B;
	ex2.approx.f32 	%f216, %f215;
	mul.f32 	%f217, %f216, 0f00000000;
	fma.rn.f32 	%f218, %f209, %f213, %f217;
	st.global.f32 	[%rd53], %f210;
	st.global.f32 	[%rd54], %f218;
	add.s64 	%rd55, %rd53, %rd52;
	ld.global.f32 	%f219, [%rd55];
	add.s64 	%rd56, %rd54, %rd52;
	ld.global.f32 	%f220, [%rd56];
	max.f32 	%f221, %f219, 0fFF800000;
	sub.f32 	%f222, %f219, %f221;
	mul.f32 	%f223, %f222, 0f3FB8AA3B;
	ex2.approx.f32 	%f224, %f223;
	sub.f32 	%f225, %f202, %f221;
	mul.f32 	%f226, %f225, 0f3FB8AA3B;
	ex2.approx.f32 	%f227, %f226;
	mul.f32 	%f228, %f227, 0f00000000;
	fma.rn.f32 	%f229, %f220, %f224, %f228;
	st.global.f32 	[%rd55], %f221;
	st.global.f32 	[%rd56], %f229;
	add.s64 	%rd57, %rd55, %rd52;
	ld.global.f32 	%f230, [%rd57];
	add.s64 	%rd58, %rd56, %rd52;
	ld.global.f32 	%f231, [%rd58];
	max.f32 	%f232, %f230, 0fFF800000;
	sub.f32 	%f233, %f230, %f232;
	mul.f32 	%f234, %f233, 0f3FB8AA3B;
	ex2.approx.f32 	%f235, %f234;
	sub.f32 	%f236, %f202, %f232;
	mul.f32 	%f237, %f236, 0f3FB8AA3B;
	ex2.approx.f32 	%f238, %f237;
	mul.f32 	%f239, %f238, 0f00000000;
	fma.rn.f32 	%f240, %f231, %f235, %f239;
	st.global.f32 	[%rd57], %f232;
	st.global.f32 	[%rd58], %f240;
	add.s32 	%r358, %r358, 4;
$L__BB1_115:
	and.b32  	%r159, %r116, 3;
	setp.eq.s32 	%p17, %r159, 0;
	@%p17 bra 	$L__BB1_120;
	setp.eq.s32 	%p18, %r159, 1;
	@%p18 bra 	$L__BB1_118;
	mad.lo.s32 	%r160, %r358, %r118, %r8;
	mul.wide.s32 	%rd59, %r160, 4;
	add.s64 	%rd60, %rd6, %rd59;
	ld.global.f32 	%f241, [%rd60];
	add.s64 	%rd61, %rd5, %rd59;
	ld.global.f32 	%f242, [%rd61];
	max.f32 	%f243, %f241, 0fFF800000;
	sub.f32 	%f244, %f241, %f243;
	mul.f32 	%f245, %f244, 0f3FB8AA3B;
	ex2.approx.f32 	%f246, %f245;
	mov.f32 	%f247, 0fFF800000;
	sub.f32 	%f248, %f247, %f243;
	mul.f32 	%f249, %f248, 0f3FB8AA3B;
	ex2.approx.f32 	%f250, %f249;
	mul.f32 	%f251, %f250, 0f00000000;
	fma.rn.f32 	%f252, %f242, %f246, %f251;
	st.global.f32 	[%rd60], %f243;
	st.global.f32 	[%rd61], %f252;
	mul.wide.s32 	%rd62, %r118, 4;
	add.s64 	%rd63, %rd60, %rd62;
	ld.global.f32 	%f253, [%rd63];
	add.s64 	%rd64, %rd61, %rd62;
	ld.global.f32 	%f254, [%rd64];
	max.f32 	%f255, %f253, 0fFF800000;
	sub.f32 	%f256, %f253, %f255;
	mul.f32 	%f257, %f256, 0f3FB8AA3B;
	ex2.approx.f32 	%f258, %f257;
	sub.f32 	%f259, %f247, %f255;
	mul.f32 	%f260, %f259, 0f3FB8AA3B;
	ex2.approx.f32 	%f261, %f260;
	mul.f32 	%f262, %f261, 0f00000000;
	fma.rn.f32 	%f263, %f254, %f258, %f262;
	st.global.f32 	[%rd63], %f255;
	st.global.f32 	[%rd64], %f263;
	add.s32 	%r358, %r358, 2;
$L__BB1_118:
	and.b32  	%r161, %r116, 1;
	setp.eq.b32 	%p19, %r161, 1;
	not.pred 	%p20, %p19;
	@%p20 bra 	$L__BB1_120;
	mad.lo.s32 	%r162, %r358, %r118, %r8;
	mul.wide.s32 	%rd65, %r162, 4;
	add.s64 	%rd66, %rd6, %rd65;
	ld.global.f32 	%f264, [%rd66];
	add.s64 	%rd67, %rd5, %rd65;
	ld.global.f32 	%f265, [%rd67];
	max.f32 	%f266, %f264, 0fFF800000;
	sub.f32 	%f267, %f264, %f266;
	mul.f32 	%f268, %f267, 0f3FB8AA3B;
	ex2.approx.f32 	%f269, %f268;
	mov.f32 	%f270, 0fFF800000;
	sub.f32 	%f271, %f270, %f266;
	mul.f32 	%f272, %f271, 0f3FB8AA3B;
	ex2.approx.f32 	%f273, %f272;
	mul.f32 	%f274, %f273, 0f00000000;
	fma.rn.f32 	%f275, %f265, %f269, %f274;
	st.global.f32 	[%rd66], %f266;
	st.global.f32 	[%rd67], %f275;
$L__BB1_120:
	ld.param.u32 	%r315, [_Z22flash_attention_kernelPKfS0_S0_iiiiiifPfS1_S1__param_5];
	bar.sync 	0;
	add.s32 	%r316, %r316, 1;
	setp.ne.s32 	%p81, %r316, %r315;
	@%p81 bra 	$L__BB1_2;
$L__BB1_121:
	ret;

}


// ===== COMPILED SASS (sm_100) =====

	.target	sm_100

	.elftype	@"ET_EXEC"


//--------------------- .note.nv.tkinfo           --------------------------
	.section	.note.nv.tkinfo,"",@"SHT_NOTE"
	.sectionflags	@"SHF_NOTE_NV_TKINFO"
	.tkinfo
        /*0018*/ 	.word	0x00000002
        /*0030*/ 	.string	""
        /*0030*/ 	.string	"ptxas"
        /*0030*/ 	.string	"Cuda compilation tools, release 13.0, V13.0.88"
        /*0030*/ 	.string	"Build cuda_13.0.r13.0/compiler.36424714_0"
        /*0030*/ 	.string	"-arch sm_100 -m 64 "



//--------------------- .note.nv.cuinfo           --------------------------
	.section	.note.nv.cuinfo,"",@"SHT_NOTE"
	.sectionflags	@"SHF_NOTE_NV_CUINFO"
        /*0018*/ 	.short	0x0002
        /*001a*/ 	.short	0x0064
        /*001c*/ 	.short	0x0082
	.zero		2


//--------------------- .nv.info                  --------------------------
	.section	.nv.info,"",@"SHT_CUDA_INFO"
	.align	4


	//----- nvinfo : EIATTR_REGCOUNT
	.align		4
        /*0000*/ 	.byte	0x04, 0x2f
        /*0002*/ 	.short	(.L_1 - .L_0)
	.align		4
.L_0:
        /*0004*/ 	.word	index@(_Z18columnwise_softmaxPfS_i)
        /*0008*/ 	.word	0x00000020


	//----- nvinfo : EIATTR_FRAME_SIZE
	.align		4
.L_1:
        /*000c*/ 	.byte	0x04, 0x11
        /*000e*/ 	.short	(.L_3 - .L_2)
	.align		4
.L_2:
        /*0010*/ 	.word	index@($__internal_1_$__cuda_sm3x_div_rn_noftz_f32_slowpath)
        /*0014*/ 	.word	0x00000000


	//----- nvinfo : EIATTR_FRAME_SIZE
	.align		4
.L_3:
        /*0018*/ 	.byte	0x04, 0x11
        /*001a*/ 	.short	(.L_5 - .L_4)
	.align		4
.L_4:
        /*001c*/ 	.word	index@(_Z18columnwise_softmaxPfS_i)
        /*0020*/ 	.word	0x00000000


	//----- nvinfo : EIATTR_REGCOUNT
	.align		4
.L_5:
        /*0024*/ 	.byte	0x04, 0x2f
        /*0026*/ 	.short	(.L_7 - .L_6)
	.align		4
.L_6:
        /*0028*/ 	.word	index@(_Z22flash_attention_kernelPKfS0_S0_iiiiiifPfS1_S1_)
        /*002c*/ 	.word	0x00000020


	//----- nvinfo : EIATTR_FRAME_SIZE
	.align		4
.L_7:
        /*0030*/ 	.byte	0x04, 0x11
        /*0032*/ 	.short	(.L_9 - .L_8)
	.align		4
.L_8:
        /*0034*/ 	.word	index@($__internal_0_$__cuda_sm20_rcp_rn_f32_slowpath)
        /*0038*/ 	.word	0x00000000


	//----- nvinfo : EIATTR_FRAME_SIZE
	.align		4
.L_9:
        /*003c*/ 	.byte	0x04, 0x11
        /*003e*/ 	.short	(.L_11 - .L_10)
	.align		4
.L_10:
        /*0040*/ 	.word	index@(_Z22flash_attention_kernelPKfS0_S0_iiiiiifPfS1_S1_)
        /*0044*/ 	.word	0x00000000


	//----- nvinfo : EIATTR_MIN_STACK_SIZE
	.align		4
.L_11:
        /*0048*/ 	.byte	0x04, 0x12
        /*004a*/ 	.short	(.L_13 - .L_12)
	.align		4
.L_12:
        /*004c*/ 	.word	index@(_Z22flash_attention_kernelPKfS0_S0_iiiiiifPfS1_S1_)
        /*0050*/ 	.word	0x00000000


	//----- nvinfo : EIATTR_MIN_STACK_SIZE
	.align		4
.L_13:
        /*0054*/ 	.byte	0x04, 0x12
        /*0056*/ 	.short	(.L_15 - .L_14)
	.align		4
.L_14:
        /*0058*/ 	.word	index@(_Z18columnwise_softmaxPfS_i)
        /*005c*/ 	.word	0x00000000
.L_15:


//--------------------- .nv.compat                --------------------------
	.section	.nv.compat,"",@"SHT_CUDA_COMPAT_INFO"
	.align	4
        /*0000*/ 	.byte	0x02, 0x09, 0x00, 0x00, 0x02, 0x02, 0x01, 0x00, 0x02, 0x05, 0x05, 0x00, 0x03, 0x07, 0x01, 0x01
        /*0010*/ 	.byte	0x02, 0x03, 0x00, 0x00, 0x02, 0x06, 0x01, 0x00, 0x04, 0x0b, 0x08, 0x00, 0x01, 0x00, 0x00, 0x00
        /*0020*/ 	.byte	0x00, 0x00, 0x00, 0x00


//--------------------- .nv.info._Z22flash_attention_kernelPKfS0_S0_iiiiiifPfS1_S1_ --------------------------
	.section	.nv.info._Z22flash_attention_kernelPKfS0_S0_iiiiiifPfS1_S1_,"",@"SHT_CUDA_INFO"
	.sectionflags	@""
	.align	4


	//----- nvinfo : EIATTR_CUDA_API_VERSION
	.align		4
        /*0000*/ 	.byte	0x04, 0x37
        /*0002*/ 	.short	(.L_17 - .L_16)
.L_16:
        /*0004*/ 	.word	0x00000082


	//----- nvinfo : EIATTR_KPARAM_INFO
	.align		4
.L_17:
        /*0008*/ 	.byte	0x04, 0x17
        /*000a*/ 	.short	(.L_19 - .L_18)
.L_18:
        /*000c*/ 	.word	0x00000000
        /*0010*/ 	.short	0x000c
        /*0012*/ 	.short	0x0048
        /*0014*/ 	.byte	0x00, 0xf5, 0x21, 0x00


	//----- nvinfo : EIATTR_KPARAM_INFO
	.align		4
.L_19:
        /*0018*/ 	.byte	0x04, 0x17
        /*001a*/ 	.short	(.L_21 - .L_20)
.L_20:
        /*001c*/ 	.word	0x00000000
        /*0020*/ 	.short	0x000b
        /*0022*/ 	.short	0x0040
        /*0024*/ 	.byte	0x00, 0xf5, 0x21, 0x00


	//----- nvinfo : EIATTR_KPARAM_INFO
	.align		4
.L_21:
        /*0028*/ 	.byte	0x04, 0x17
        /*002a*/ 	.short	(.L_23 - .L_22)
.L_22:
        /*002c*/ 	.word	0x00000000
        /*0030*/ 	.short	0x000a
        /*0032*/ 	.short	0x0038
        /*0034*/ 	.byte	0x00, 0xf5, 0x21, 0x00


	//----- nvinfo : EIATTR_KPARAM_INFO
	.align		4
.L_23:
        /*0038*/ 	.byte	0x04, 0x17
        /*003a*/ 	.short	(.L_25 - .L_24)
.L_24:
        /*003c*/ 	.word	0x00000000
        /*0040*/ 	.short	0x0009
        /*0042*/ 	.short	0x0030
        /*0044*/ 	.byte	0x00, 0xf0, 0x11, 0x00


	//----- nvinfo : EIATTR_KPARAM_INFO
	.align		4
.L_25:
        /*0048*/ 	.byte	0x04, 0x17
        /*004a*/ 	.short	(.L_27 - .L_26)
.L_26:
        /*004c*/ 	.word	0x00000000
        /*0050*/ 	.short	0x0008
        /*0052*/ 	.short	0x002c
        /*0054*/ 	.byte	0x00, 0xf0, 0x11, 0x00


	//----- nvinfo : EIATTR_KPARAM_INFO
	.align		4
.L_27:
        /*0058*/ 	.byte	0x04, 0x17
        /*005a*/ 	.short	(.L_29 - .L_28)
.L_28:
        /*005c*/ 	.word	0x00000000
        /*0060*/ 	.short	0x0007
        /*0062*/ 	.short	0x0028
        /*0064*/ 	.byte	0x00, 0xf0, 0x11, 0x00


	//----- nvinfo : EIATTR_KPARAM_INFO
	.align		4
.L_29:
        /*0068*/ 	.byte	0x04, 0x17
        /*006a*/ 	.short	(.L_31 - .L_30)
.L_30:
        /*006c*/ 	.word	0x00000000
        /*0070*/ 	.short	0x0006
        /*0072*/ 	.short	0x0024
        /*0074*/ 	.byte	0x00, 0xf0, 0x11, 0x00


	//----- nvinfo : EIATTR_KPARAM_INFO
	.align		4
.L_31:
        /*0078*/ 	.byte	0x04, 0x17
        /*007a*/ 	.short	(.L_33 - .L_32)
.L_32:
        /*007c*/ 	.word	0x00000000
        /*0080*/ 	.short	0x0005
        /*0082*/ 	.short	0x0020
        /*0084*/ 	.byte	0x00, 0xf0, 0x11, 0x00


	//----- nvinfo : EIATTR_KPARAM_INFO
	.align		4
.L_33:
        /*0088*/ 	.byte	0x04, 0x17
        /*008a*/ 	.short	(.L_35 - .L_34)
.L_34:
        /*008c*/ 	.word	0x00000000
        /*0090*/ 	.short	0x0004
        /*0092*/ 	.short	0x001c
        /*0094*/ 	.byte	0x00, 0xf0, 0x11, 0x00


	//----- nvinfo : EIATTR_KPARAM_INFO
	.align		4
.L_35:
        /*0098*/ 	.byte	0x04, 0x17
        /*009a*/ 	.short	(.L_37 - .L_36)
.L_36:
        /*009c*/ 	.word	0x00000000
        /*00a0*/ 	.short	0x0003
        /*00a2*/ 	.short	0x0018
        /*00a4*/ 	.byte	0x00, 0xf0, 0x11, 0x00


	//----- nvinfo : EIATTR_KPARAM_INFO
	.align		4
.L_37:
        /*00a8*/ 	.byte	0x04, 0x17
        /*00aa*/ 	.short	(.L_39 - .L_38)
.L_38:
        /*00ac*/ 	.word	0x00000000
        /*00b0*/ 	.short	0x0002
        /*00b2*/ 	.short	0x0010
        /*00b4*/ 	.byte	0x00, 0xf5, 0x21, 0x00


	//----- nvinfo : EIATTR_KPARAM_INFO
	.align		4
.L_39:
        /*00b8*/ 	.byte	0x04, 0x17
        /*00ba*/ 	.short	(.L_41 - .L_40)
.L_40:
        /*00bc*/ 	.word	0x00000000
        /*00c0*/ 	.short	0x0001
        /*00c2*/ 	.short	0x0008
        /*00c4*/ 	.byte	0x00, 0xf5, 0x21, 0x00


	//----- nvinfo : EIATTR_KPARAM_INFO
	.align		4
.L_41:
        /*00c8*/ 	.byte	0x04, 0x17
        /*00ca*/ 	.short	(.L_43 - .L_42)
.L_42:
        /*00cc*/ 	.word	0x00000000
        /*00d0*/ 	.short	0x0000
        /*00d2*/ 	.short	0x0000
        /*00d4*/ 	.byte	0x00, 0xf5, 0x21, 0x00


	//----- nvinfo : EIATTR_SPARSE_MMA_MASK
	.align		4
.L_43:
        /*00d8*/ 	.byte	0x03, 0x50
        /*00da*/ 	.short	0x0000


	//----- nvinfo : EIATTR_MAXREG_COUNT
	.align		4
        /*00dc*/ 	.byte	0x03, 0x1b
        /*00de*/ 	.short	0x00ff


	//----- nvinfo : EIATTR_NUM_BARRIERS
	.align		4
        /*00e0*/ 	.byte	0x02, 0x4c
        /*00e2*/ 	.byte	0x01
	.zero		1


	//----- nvinfo : EIATTR_MERCURY_ISA_VERSION
	.align		4
        /*00e4*/ 	.byte	0x03, 0x5f
        /*00e6*/ 	.short	0x0101


	//----- nvinfo : EIATTR_VRC_CTA_INIT_COUNT
	.align		4
        /*00e8*/ 	.byte	0x02, 0x4a
	.zero		1
	.zero		1


	//----- nvinfo : EIATTR_EXIT_INSTR_OFFSETS
	.align		4
        /*00ec*/ 	.byte	0x04, 0x1c
        /*00ee*/ 	.short	(.L_45 - .L_44)


	//   ....[0]....
.L_44:
        /*00f0*/ 	.word	0x00000070


	//   ....[1]....
        /*00f4*/ 	.word	0x00005ff0


	//----- nvinfo : EIATTR_CRS_STACK_SIZE
	.align		4
.L_45:
        /*00f8*/ 	.byte	0x04, 0x1e
        /*00fa*/ 	.short	(.L_47 - .L_46)
.L_46:
        /*00fc*/ 	.word	0x00000000


	//----- nvinfo : EIATTR_CBANK_PARAM_SIZE
	.align		4
.L_47:
        /*0100*/ 	.byte	0x03, 0x19
        /*0102*/ 	.short	0x0050


	//----- nvinfo : EIATTR_PARAM_CBANK
	.align		4
        /*0104*/ 	.byte	0x04, 0x0a
        /*0106*/ 	.short	(.L_49 - .L_48)
	.align		4
.L_48:
        /*0108*/ 	.word	index@(.nv.constant0._Z22flash_attention_kernelPKfS0_S0_iiiiiifPfS1_S1_)
        /*010c*/ 	.short	0x0380
        /*010e*/ 	.short	0x0050


	//----- nvinfo : EIATTR_SW_WAR
	.align		4
.L_49:
        /*0110*/ 	.byte	0x04, 0x36
        /*0112*/ 	.short	(.L_51 - .L_50)
.L_50:
        /*0114*/ 	.word	0x00000008
.L_51:


//--------------------- .nv.info._Z18columnwise_softmaxPfS_i --------------------------
	.section	.nv.info._Z18columnwise_softmaxPfS_i,"",@"SHT_CUDA_INFO"
	.sectionflags	@""
	.align	4


	//----- nvinfo : EIATTR_CUDA_API_VERSION
	.align		4
        /*0000*/ 	.byte	0x04, 0x37
        /*0002*/ 	.short	(.L_53 - .L_52)
.L_52:
        /*0004*/ 	.word	0x00000082


	//----- nvinfo : EIATTR_KPARAM_INFO
	.align		4
.L_53:
        /*0008*/ 	.byte	0x04, 0x17
        /*000a*/ 	.short	(.L_55 - .L_54)
.L_54:
        /*000c*/ 	.word	0x00000000
        /*0010*/ 	.short	0x0002
        /*0012*/ 	.short	0x0010
        /*0014*/ 	.byte	0x00, 0xf0, 0x11, 0x00


	//----- nvinfo : EIATTR_KPARAM_INFO
	.align		4
.L_55:
        /*0018*/ 	.byte	0x04, 0x17
        /*001a*/ 	.short	(.L_57 - .L_56)
.L_56:
        /*001c*/ 	.word	0x00000000
        /*0020*/ 	.short	0x0001
        /*0022*/ 	.short	0x0008
        /*0024*/ 	.byte	0x00, 0xf5, 0x21, 0x00


	//----- nvinfo : EIATTR_KPARAM_INFO
	.align		4
.L_57:
        /*0028*/ 	.byte	0x04, 0x17
        /*002a*/ 	.short	(.L_59 - .L_58)
.L_58:
        /*002c*/ 	.word	0x00000000
        /*0030*/ 	.short	0x0000
        /*0032*/ 	.short	0x0000
        /*0034*/ 	.byte	0x00, 0xf5, 0x21, 0x00


	//----- nvinfo : EIATTR_SPARSE_MMA_MASK
	.align		4
.L_59:
        /*0038*/ 	.byte	0x03, 0x50
        /*003a*/ 	.short	0x0000


	//----- nvinfo : EIATTR_MAXREG_COUNT
	.align		4
        /*003c*/ 	.byte	0x03, 0x1b
        /*003e*/ 	.short	0x00ff


	//----- nvinfo : EIATTR_MERCURY_ISA_VERSION
	.align		4
        /*0040*/ 	.byte	0x03, 0x5f
        /*0042*/ 	.short	0x0101


	//----- nvinfo : EIATTR_VRC_CTA_INIT_COUNT
	.align		4
        /*0044*/ 	.byte	0x02, 0x4a
	.zero		1
	.zero		1


	//----- nvinfo : EIATTR_EXIT_INSTR_OFFSETS
	.align		4
        /*0048*/ 	.byte	0x04, 0x1c
        /*004a*/ 	.short	(.L_61 - .L_60)


	//   ....[0]....
.L_60:
        /*004c*/ 	.word	0x00000080


	//   ....[1]....
        /*0050*/ 	.word	0x00001870


	//   ....[2]....
        /*0054*/ 	.word	0x00002980


	//   ....[3]....
        /*0058*/ 	.word	0x00003260


	//   ....[4]....
        /*005c*/ 	.word	0x00003710


	//   ....[5]....
        /*0060*/ 	.word	0x000038a0


	//----- nvinfo : EIATTR_CRS_STACK_SIZE
	.align		4
.L_61:
        /*0064*/ 	.byte	0x04, 0x1e
        /*0066*/ 	.short	(.L_63 - .L_62)
.L_62:
        /*0068*/ 	.word	0x00000000


	//----- nvinfo : EIATTR_CBANK_PARAM_SIZE
	.align		4
.L_63:
        /*006c*/ 	.byte	0x03, 0x19
        /*006e*/ 	.short	0x0014


	//----- nvinfo : EIATTR_PARAM_CBANK
	.align		4
        /*0070*/ 	.byte	0x04, 0x0a
        /*0072*/ 	.short	(.L_65 - .L_64)
	.align		4
.L_64:
        /*0074*/ 	.word	index@(.nv.constant0._Z18columnwise_softmaxPfS_i)
        /*0078*/ 	.short	0x0380
        /*007a*/ 	.short	0x0014


	//----- nvinfo : EIATTR_SW_WAR
	.align		4
.L_65:
        /*007c*/ 	.byte	0x04, 0x36
        /*007e*/ 	.short	(.L_67 - .L_66)
.L_66:
        /*0080*/ 	.word	0x00000008
.L_67:


//--------------------- .nv.callgraph             --------------------------
	.section	.nv.callgraph,"",@"SHT_CUDA_CALLGRAPH"
	.align	4
	.sectionentsize	8
	.align		4
        /*0000*/ 	.word	0x00000000
	.align		4
        /*0004*/ 	.word	0xffffffff
	.align		4
        /*0008*/ 	.word	0x00000000
	.align		4
        /*000c*/ 	.word	0xfffffffe
	.align		4
        /*0010*/ 	.word	0x00000000
	.align		4
        /*0014*/ 	.word	0xfffffffd
	.align		4
        /*0018*/ 	.word	0x00000000
	.align		4
        /*001c*/ 	.word	0xfffffffc


//--------------------- .text._Z22flash_attention_kernelPKfS0_S0_iiiiiifPfS1_S1_ --------------------------
	.section	.text._Z22flash_attention_kernelPKfS0_S0_iiiiiifPfS1_S1_,"ax",@progbits
	.align	128
        .global         _Z22flash_attention_kernelPKfS0_S0_iiiiiifPfS1_S1_
        .type           _Z22flash_attention_kernelPKfS0_S0_iiiiiifPfS1_S1_,@function
        .size           _Z22flash_attention_kernelPKfS0_S0_iiiiiifPfS1_S1_,(.L_x_146 - _Z22flash_attention_kernelPKfS0_S0_iiiiiifPfS1_S1_)
        .other          _Z22flash_attention_kernelPKfS0_S0_iiiiiifPfS1_S1_,@"STO_CUDA_ENTRY STV_DEFAULT"
_Z22flash_attention_kernelPKfS0_S0_iiiiiifPfS1_S1_:
.text._Z22flash_attention_kernelPKfS0_S0_iiiiiifPfS1_S1_:
[----:B------:R-:W-:Y:S08]  /*0000*/  LDC R1, c[0x0][0x37c] ;  /* 0x0000df00ff017b82 */ /* 0x000ff00000000800 */
[----:B------:R-:W0:Y:S01]  /*0010*/  LDC R0, c[0x0][0x3a0] ;  /* 0x0000e800ff007b82 */ /* 0x000e220000000800 */
[----:B------:R-:W1:Y:S01]  /*0020*/  LDCU UR6, c[0x0][0x374] ;  /* 0x00006e80ff0677ac */ /* 0x000e620008000800 */
[----:B------:R-:W2:Y:S06]  /*0030*/  LDCU.64 UR12, c[0x0][0x398] ;  /* 0x00007300ff0c77ac */ /* 0x000eac0008000a00 */
[----:B------:R-:W3:Y:S08]  /*0040*/  S2UR UR8, SR_CTAID.X ;  /* 0x00000000000879c3 */ /* 0x000ef00000002500 */
[----:B------:R-:W4:Y:S01]  /*0050*/  S2UR UR4, SR_CTAID.Y ;  /* 0x00000000000479c3 */ /* 0x000f220000002600 */
[----:B0-----:R-:W-:-:S13]  /*0060*/  ISETP.GE.AND P0, PT, R0, 0x1, PT ;  /* 0x000000010000780c */ /* 0x001fda0003f06270 */
[----:B-1234-:R-:W-:Y:S05]  /*0070*/  @!P0 EXIT ;  /* 0x000000000000894d */ /* 0x01efea0003800000 */
[----:B------:R-:W0:Y:S01]  /*0080*/  S2R R9, SR_TID.X ;  /* 0x0000000000097919 */ /* 0x000e220000002100 */
[----:B------:R-:W1:Y:S01]  /*0090*/  S2UR UR5, SR_CgaCtaId ;  /* 0x00000000000579c3 */ /* 0x000e620000008800 */
[----:B------:R-:W2:Y:S01]  /*00a0*/  LDCU UR10, c[0x0][0x3a8] ;  /* 0x00007500ff0a77ac */ /* 0x000ea20008000800 */
[----:B------:R-:W-:Y:S02]  /*00b0*/  UIMAD UR4, UR4, UR12, URZ ;  /* 0x0000000c040472a4 */ /* 0x000fe4000f8e02ff */
[----:B------:R-:W-:Y:S01]  /*00c0*/  UIMAD UR8, UR8, UR6, URZ ;  /* 0x00000006080872a4 */ /* 0x000fe2000f8e02ff */
[----:B------:R-:W3:Y:S03]  /*00d0*/  LDCU UR6, c[0x0][0x3b0] ;  /* 0x00007600ff0677ac */ /* 0x000ee60008000800 */
[----:B------:R-:W-:Y:S02]  /*00e0*/  UIMAD UR8, UR8, UR12, UR4 ;  /* 0x0000000c080872a4 */ /* 0x000fe4000f8e0204 */
[----:B------:R-:W-:Y:S01]  /*00f0*/  ULOP3.LUT UR20, UR13, 0x7, URZ, 0xc0, !UPT ;  /* 0x000000070d147892 */ /* 0x000fe2000f8ec0ff */
[----:B------:R-:W-:Y:S01]  /*0100*/  UMOV UR4, 0x400 ;  /* 0x0000040000047882 */ /* 0x000fe20000000000 */
[----:B------:R-:W-:Y:S01]  /*0110*/  UIADD3 UR21, UPT, UPT, UR13, -0x1, URZ ;  /* 0xffffffff0d157890 */ /* 0x000fe2000fffe0ff */
[----:B--2---:R-:W-:Y:S01]  /*0120*/  MOV R3, UR10 ;  /* 0x0000000a00037c02 */ /* 0x004fe20008000f00 */
[----:B------:R-:W-:-:S02]  /*0130*/  UIMAD UR11, UR10, UR13, URZ ;  /* 0x0000000d0a0b72a4 */ /* 0x000fc4000f8e02ff */
[----:B------:R-:W-:Y:S02]  /*0140*/  ULOP3.LUT UR23, UR10, 0x7, URZ, 0xc0, !UPT ;  /* 0x000000070a177892 */ /* 0x000fe4000f8ec0ff */
[----:B-1----:R-:W-:Y:S02]  /*0150*/  ULEA UR4, UR5, UR4, 0x18 ;  /* 0x0000000405047291 */ /* 0x002fe4000f8ec0ff */
[----:B------:R-:W-:Y:S01]  /*0160*/  ULOP3.LUT UR22, UR10, 0x3, URZ, 0xc0, !UPT ;  /* 0x000000030a167892 */ /* 0x000fe2000f8ec0ff */
[----:B---3--:R-:W-:Y:S01]  /*0170*/  FMUL R10, RZ, UR6 ;  /* 0x00000006ff0a7c20 */ /* 0x008fe20008400000 */
[----:B------:R-:W-:Y:S02]  /*0180*/  ULEA UR26, UR11, UR4, 0x2 ;  /* 0x000000040b1a7291 */ /* 0x000fe4000f8e10ff */
[----:B------:R-:W-:Y:S01]  /*0190*/  MOV R5, UR4 ;  /* 0x0000000400057c02 */ /* 0x000fe20008000f00 */
[----:B------:R-:W-:Y:S01]  /*01a0*/  UIADD3 UR24, UPT, UPT, UR10, -0x1, URZ ;  /* 0xffffffff0a187890 */ /* 0x000fe2000fffe0ff */
[C---:B0-----:R-:W-:Y:S01]  /*01b0*/  SHF.L.U32 R0, R9.reuse, 0x2, RZ ;  /* 0x0000000209007819 */ /* 0x041fe200000006ff */
[----:B------:R-:W-:Y:S01]  /*01c0*/  ULEA UR28, UR11, UR26, 0x2 ;  /* 0x0000001a0b1c7291 */ /* 0x000fe2000f8e10ff */
[----:B------:R-:W-:Y:S01]  /*01d0*/  IADD3 R8, PT, PT, R9, UR8, RZ ;  /* 0x0000000809087c10 */ /* 0x000fe2000fffe0ff */
[----:B------:R-:W-:Y:S01]  /*01e0*/  ULOP3.LUT UR9, UR10, 0x7ffffff8, URZ, 0xc0, !UPT ;  /* 0x7ffffff80a097892 */ /* 0x000fe2000f8ec0ff */
[CC--:B------:R-:W-:Y:S01]  /*01f0*/  LEA R2, R3.reuse, R0.reuse, 0x2 ;  /* 0x0000000003027211 */ /* 0x0c0fe200078e10ff */
[----:B------:R-:W-:Y:S01]  /*0200*/  ULOP3.LUT UR19, UR13, 0x3, URZ, 0xc0, !UPT ;  /* 0x000000030d137892 */ /* 0x000fe2000f8ec0ff */
[----:B------:R-:W-:Y:S01]  /*0210*/  LEA R0, R3, R0, 0x3 ;  /* 0x0000000003007211 */ /* 0x000fe200078e18ff */
[----:B------:R-:W-:-:S02]  /*0220*/  ULOP3.LUT UR18, UR13, 0xf, URZ, 0xc0, !UPT ;  /* 0x0000000f0d127892 */ /* 0x000fc4000f8ec0ff */
[--C-:B------:R-:W-:Y:S01]  /*0230*/  IMAD R2, R2, UR13, R5.reuse ;  /* 0x0000000d02027c24 */ /* 0x100fe2000f8e0205 */
[----:B------:R-:W-:Y:S02]  /*0240*/  ULOP3.LUT UR7, UR13, 0x7ffffff8, URZ, 0xc0, !UPT ;  /* 0x7ffffff80d077892 */ /* 0x000fe4000f8ec0ff */
[----:B------:R-:W-:Y:S01]  /*0250*/  IMAD R0, R0, UR13, R5 ;  /* 0x0000000d00007c24 */ /* 0x000fe2000f8e0205 */
[----:B------:R-:W-:Y:S01]  /*0260*/  ULOP3.LUT UR17, UR13, 0x1, URZ, 0xc0, !UPT ;  /* 0x000000010d117892 */ /* 0x000fe2000f8ec0ff */
[----:B------:R-:W-:Y:S01]  /*0270*/  IADD3 R11, PT, PT, R2, 0x10, RZ ;  /* 0x00000010020b7810 */ /* 0x000fe20007ffe0ff */
[----:B------:R-:W-:Y:S02]  /*0280*/  ULOP3.LUT UR16, UR13, 0x7ffffff0, URZ, 0xc0, !UPT ;  /* 0x7ffffff00d107892 */ /* 0x000fe4000f8ec0ff */
[----:B------:R-:W-:Y:S01]  /*0290*/  IADD3 R12, PT, PT, R0, 0x10, RZ ;  /* 0x00000010000c7810 */ /* 0x000fe20007ffe0ff */
[----:B------:R-:W0:Y:S01]  /*02a0*/  LDCU.64 UR14, c[0x0][0x358] ;  /* 0x00006b00ff0e77ac */ /* 0x000e220008000a00 */
[----:B------:R-:W-:-:S02]  /*02b0*/  UIADD3 UR25, UPT, UPT, UR20, -0x1, URZ ;  /* 0xffffffff14197890 */ /* 0x000fc4000fffe0ff */
[----:B------:R-:W-:Y:S02]  /*02c0*/  ULOP3.LUT UR10, UR10, 0x1, URZ, 0xc0, !UPT ;  /* 0x000000010a0a7892 */ /* 0x000fe4000f8ec0ff */
[----:B------:R-:W-:Y:S02]  /*02d0*/  UIADD3 UR29, UPT, UPT, UR23, -0x1, URZ ;  /* 0xffffffff171d7890 */ /* 0x000fe4000fffe0ff */
[----:B------:R-:W-:Y:S02]  /*02e0*/  UIADD3 UR27, UPT, UPT, UR22, -0x1, URZ ;  /* 0xffffffff161b7890 */ /* 0x000fe4000fffe0ff */
[----:B------:R-:W-:Y:S01]  /*02f0*/  ULEA UR11, UR11, UR28, 0x2 ;  /* 0x0000001c0b0b7291 */ /* 0x000fe2000f8e10ff */
[----:B------:R-:W-:-:S11]  /*0300*/  UMOV UR4, URZ ;  /* 0x000000ff00047c82 */ /* 0x000fd60008000000 */
.L_x_54:
[----:B-1----:R-:W1:Y:S02]  /*0310*/  LDCU UR12, c[0x0][0x39c] ;  /* 0x00007380ff0c77ac */ /* 0x002e640008000800 */
[----:B-1----:R-:W-:-:S09]  /*0320*/  UISETP.GE.AND UP0, UPT, UR12, 0x1, UPT ;  /* 0x000000010c00788c */ /* 0x002fd2000bf06270 */
[----:B0-234-:R-:W-:Y:S05]  /*0330*/  BRA.U !UP0, `(.L_x_0) ;  /* 0x0000000508f47547 */ /* 0x01dfea000b800000 */
[----:B------:R-:W1:Y:S01]  /*0340*/  LDCU UR13, c[0x0][0x3a8] ;  /* 0x00007500ff0d77ac */ /* 0x000e620008000800 */
[----:B------:R-:W-:Y:S01]  /*0350*/  UISETP.GE.U32.AND UP1, UPT, UR21, 0x7, UPT ;  /* 0x000000071500788c */ /* 0x000fe2000bf26070 */
[----:B------:R-:W-:Y:S01]  /*0360*/  UMOV UR5, URZ ;  /* 0x000000ff00057c82 */ /* 0x000fe20008000000 */
[----:B-1----:R-:W-:-:S07]  /*0370*/  UIMAD UR6, UR4, UR13, UR8 ;  /* 0x0000000d040672a4 */ /* 0x002fce000f8e0208 */
[----:B------:R-:W-:Y:S05]  /*0380*/  BRA.U !UP1, `(.L_x_1) ;  /* 0x0000000109c87547 */ /* 0x000fea000b800000 */
[----:B------:R-:W-:Y:S01]  /*0390*/  MOV R7, UR4 ;  /* 0x0000000400077c02 */ /* 0x000fe20008000f00 */
[----:B------:R-:W-:Y:S01]  /*03a0*/  ULOP3.LUT UR7, UR12, 0x7ffffff8, URZ, 0xc0, !UPT ;  /* 0x7ffffff80c077892 */ /* 0x000fe2000f8ec0ff */
[----:B------:R-:W-:Y:S02]  /*03b0*/  MOV R6, R12 ;  /* 0x0000000c00067202 */ /* 0x000fe40000000f00 */
[----:B------:R-:W-:Y:S01]  /*03c0*/  MOV R0, R11 ;  /* 0x0000000b00007202 */ /* 0x000fe20000000f00 */
[----:B------:R-:W-:Y:S01]  /*03d0*/  IMAD R7, R7, UR13, R8 ;  /* 0x0000000d07077c24 */ /* 0x000fe2000f8e0208 */
[----:B------:R-:W-:-:S03]  /*03e0*/  UIADD3 UR5, UPT, UPT, -UR7, URZ, URZ ;  /* 0x000000ff07057290 */ /* 0x000fc6000fffe1ff */
[----:B------:R-:W-:-:S09]  /*03f0*/  IMAD R7, R7, UR12, RZ ;  /* 0x0000000c07077c24 */ /* 0x000fd2000f8e02ff */
.L_x_2:
[----:B------:R-:W1:Y:S08]  /*0400*/  LDC.64 R2, c[0x0][0x388] ;  /* 0x0000e200ff027b82 */ /* 0x000e700000000a00 */
[----:B------:R-:W2:Y:S01]  /*0410*/  LDC.64 R4, c[0x0][0x390] ;  /* 0x0000e400ff047b82 */ /* 0x000ea20000000a00 */
[----:B-1----:R-:W-:-:S05]  /*0420*/  IMAD.WIDE R2, R7, 0x4, R2 ;  /* 0x0000000407027825 */ /* 0x002fca00078e0202 */
[----:B0-----:R-:W3:Y:S01]  /*0430*/  LDG.E R13, desc[UR14][R2.64] ;  /* 0x0000000e020d7981 */ /* 0x001ee2000c1e1900 */
[----:B--2---:R-:W-:-:S03]  /*0440*/  IMAD.WIDE R4, R7, 0x4, R4 ;  /* 0x0000000407047825 */ /* 0x004fc600078e0204 */
[----:B------:R-:W2:Y:S04]  /*0450*/  LDG.E R17, desc[UR14][R2.64+0x4] ;  /* 0x0000040e02117981 */ /* 0x000ea8000c1e1900 */
[----:B------:R-:W4:Y:S04]  /*0460*/  LDG.E R15, desc[UR14][R4.64] ;  /* 0x0000000e040f7981 */ /* 0x000f28000c1e1900 */
[----:B------:R-:W5:Y:S04]  /*0470*/  LDG.E R19, desc[UR14][R4.64+0x4] ;  /* 0x0000040e04137981 */ /* 0x000f68000c1e1900 */
        /* <DEDUP_REMOVED lines=11> */
[----:B------:R-:W5:Y:S01]  /*0530*/  LDG.E R26, desc[UR14][R4.64+0x1c] ;  /* 0x00001c0e041a7981 */ /* 0x000f62000c1e1900 */
[----:B------:R-:W-:-:S04]  /*0540*/  UIADD3 UR5, UPT, UPT, UR5, 0x8, URZ ;  /* 0x0000000805057890 */ /* 0x000fc8000fffe0ff */
[----:B------:R-:W-:Y:S01]  /*0550*/  UISETP.NE.AND UP1, UPT, UR5, URZ, UPT ;  /* 0x000000ff0500728c */ /* 0x000fe2000bf25270 */
[----:B------:R-:W-:Y:S01]  /*0560*/  IADD3 R7, PT, PT, R7, 0x8, RZ ;  /* 0x0000000807077810 */ /* 0x000fe20007ffe0ff */
[----:B---3--:R-:W-:Y:S04]  /*0570*/  STS [R0+-0x10], R13 ;  /* 0xfffff00d00007388 */ /* 0x008fe80000000800 */
[----:B----4-:R-:W-:Y:S04]  /*0580*/  STS [R6+-0x10], R15 ;  /* 0xfffff00f06007388 */ /* 0x010fe80000000800 */
[----:B--2---:R-:W-:Y:S04]  /*0590*/  STS [R0+-0xc], R17 ;  /* 0xfffff41100007388 */ /* 0x004fe80000000800 */
[----:B-----5:R-:W-:Y:S04]  /*05a0*/  STS [R6+-0xc], R19 ;  /* 0xfffff41306007388 */ /* 0x020fe80000000800 */
[----:B------:R-:W-:Y:S04]  /*05b0*/  STS [R0+-0x8], R21 ;  /* 0xfffff81500007388 */ /* 0x000fe80000000800 */
[----:B------:R-:W-:Y:S04]  /*05c0*/  STS [R6+-0x8], R23 ;  /* 0xfffff81706007388 */ /* 0x000fe80000000800 */
[----:B------:R-:W-:Y:S04]  /*05d0*/  STS [R0+-0x4], R25 ;  /* 0xfffffc1900007388 */ /* 0x000fe80000000800 */
[----:B------:R-:W-:Y:S04]  /*05e0*/  STS [R6+-0x4], R27 ;  /* 0xfffffc1b06007388 */ /* 0x000fe80000000800 */
[----:B------:R-:W-:Y:S04]  /*05f0*/  STS [R0], R29 ;  /* 0x0000001d00007388 */ /* 0x000fe80000000800 */
[----:B------:R-:W-:Y:S04]  /*0600*/  STS [R6], R14 ;  /* 0x0000000e06007388 */ /* 0x000fe80000000800 */
[----:B------:R-:W-:Y:S04]  /*0610*/  STS [R0+0x4], R16 ;  /* 0x0000041000007388 */ /* 0x000fe80000000800 */
[----:B------:R-:W-:Y:S04]  /*0620*/  STS [R6+0x4], R18 ;  /* 0x0000041206007388 */ /* 0x000fe80000000800 */
[----:B------:R-:W-:Y:S04]  /*0630*/  STS [R0+0x8], R20 ;  /* 0x0000081400007388 */ /* 0x000fe80000000800 */
[----:B------:R-:W-:Y:S04]  /*0640*/  STS [R6+0x8], R22 ;  /* 0x0000081606007388 */ /* 0x000fe80000000800 */
[----:B------:R0:W-:Y:S04]  /*0650*/  STS [R0+0xc], R24 ;  /* 0x00000c1800007388 */ /* 0x0001e80000000800 */
[----:B------:R1:W-:Y:S01]  /*0660*/  STS [R6+0xc], R26 ;  /* 0x00000c1a06007388 */ /* 0x0003e20000000800 */
[----:B0-----:R-:W-:-:S02]  /*0670*/  IADD3 R0, PT, PT, R0, 0x20, RZ ;  /* 0x0000002000007810 */ /* 0x001fc40007ffe0ff */
[----:B-1----:R-:W-:Y:S01]  /*0680*/  IADD3 R6, PT, PT, R6, 0x20, RZ ;  /* 0x0000002006067810 */ /* 0x002fe20007ffe0ff */
[----:B------:R-:W-:Y:S06]  /*0690*/  BRA.U UP1, `(.L_x_2) ;  /* 0xfffffffd01587547 */ /* 0x000fec000b83ffff */
[----:B------:R-:W-:-:S05]  /*06a0*/  UMOV UR5, UR7 ;  /* 0x0000000700057c82 */ /* 0x000fca0008000000 */
.L_x_1:
[----:B------:R-:W-:-:S09]  /*06b0*/  UISETP.NE.AND UP1, UPT, UR20, URZ, UPT ;  /* 0x000000ff1400728c */ /* 0x000fd2000bf25270 */
[----:B------:R-:W-:Y:S05]  /*06c0*/  BRA.U !UP1, `(.L_x_0) ;  /* 0x0000000509107547 */ /* 0x000fea000b800000 */
[----:B------:R-:W-:Y:S02]  /*06d0*/  UISETP.GE.U32.AND UP1, UPT, UR25, 0x3, UPT ;  /* 0x000000031900788c */ /* 0x000fe4000bf26070 */
[----:B------:R-:W-:-:S07]  /*06e0*/  UISETP.NE.AND UP2, UPT, UR19, URZ, UPT ;  /* 0x000000ff1300728c */ /* 0x000fce000bf45270 */
[----:B------:R-:W-:Y:S05]  /*06f0*/  BRA.U !UP1, `(.L_x_3) ;  /* 0x00000001096c7547 */ /* 0x000fea000b800000 */
[----:B------:R-:W1:Y:S01]  /*0700*/  LDC.64 R2, c[0x0][0x388] ;  /* 0x0000e200ff027b82 */ /* 0x000e620000000a00 */
[----:B------:R-:W-:Y:S02]  /*0710*/  MOV R0, UR12 ;  /* 0x0000000c00007c02 */ /* 0x000fe40008000f00 */
[----:B------:R-:W-:-:S03]  /*0720*/  MOV R7, UR6 ;  /* 0x0000000600077c02 */ /* 0x000fc60008000f00 */
[----:B------:R-:W-:Y:S02]  /*0730*/  IMAD R0, R9, R0, UR5 ;  /* 0x0000000509007e24 */ /* 0x000fe4000f8e0200 */
[----:B------:R-:W2:Y:S02]  /*0740*/  LDC.64 R4, c[0x0][0x390] ;  /* 0x0000e400ff047b82 */ /* 0x000ea40000000a00 */
[----:B------:R-:W-:-:S04]  /*0750*/  IMAD R7, R7, UR12, R0 ;  /* 0x0000000c07077c24 */ /* 0x000fc8000f8e0200 */
        /* <DEDUP_REMOVED lines=9> */
[----:B------:R-:W5:Y:S01]  /*07f0*/  LDG.E R19, desc[UR14][R4.64+0xc] ;  /* 0x00000c0e04137981 */ /* 0x000f62000c1e1900 */
[----:B------:R-:W-:-:S02]  /*0800*/  LEA R7, R0, UR26, 0x2 ;  /* 0x0000001a00077c11 */ /* 0x000fc4000f8e10ff */
[----:B------:R-:W-:Y:S01]  /*0810*/  LEA R0, R0, UR28, 0x2 ;  /* 0x0000001c00007c11 */ /* 0x000fe2000f8e10ff */
[----:B------:R-:W-:Y:S02]  /*0820*/  UIADD3 UR5, UPT, UPT, UR5, 0x4, URZ ;  /* 0x0000000405057890 */ /* 0x000fe4000fffe0ff */
[----:B---3--:R1:W-:Y:S04]  /*0830*/  STS [R7], R6 ;  /* 0x0000000607007388 */ /* 0x0083e80000000800 */
[----:B----4-:R1:W-:Y:S04]  /*0840*/  STS [R0], R13 ;  /* 0x0000000d00007388 */ /* 0x0103e80000000800 */
[----:B--2---:R1:W-:Y:S04]  /*0850*/  STS [R7+0x4], R14 ;  /* 0x0000040e07007388 */ /* 0x0043e80000000800 */
[----:B-----5:R1:W-:Y:S04]  /*0860*/  STS [R0+0x4], R15 ;  /* 0x0000040f00007388 */ /* 0x0203e80000000800 */
[----:B------:R1:W-:Y:S04]  /*0870*/  STS [R7+0x8], R16 ;  /* 0x0000081007007388 */ /* 0x0003e80000000800 */
[----:B------:R1:W-:Y:S04]  /*0880*/  STS [R0+0x8], R17 ;  /* 0x0000081100007388 */ /* 0x0003e80000000800 */
[----:B------:R1:W-:Y:S04]  /*0890*/  STS [R7+0xc], R18 ;  /* 0x00000c1207007388 */ /* 0x0003e80000000800 */
[----:B------:R1:W-:Y:S02]  /*08a0*/  STS [R0+0xc], R19 ;  /* 0x00000c1300007388 */ /* 0x0003e40000000800 */
.L_x_3:
[----:B------:R-:W-:Y:S05]  /*08b0*/  BRA.U !UP2, `(.L_x_0) ;  /* 0x000000010a947547 */ /* 0x000fea000b800000 */
[----:B------:R-:W-:Y:S01]  /*08c0*/  ISETP.NE.AND P0, PT, RZ, UR17, PT ;  /* 0x00000011ff007c0c */ /* 0x000fe2000bf05270 */
[----:B------:R-:W-:Y:S01]  /*08d0*/  UISETP.NE.AND UP1, UPT, UR19, 0x1, UPT ;  /* 0x000000011300788c */ /* 0x000fe2000bf25270 */
[----:B-1----:R-:W-:Y:S01]  /*08e0*/  MOV R0, UR12 ;  /* 0x0000000c00007c02 */ /* 0x002fe20008000f00 */
[----:B------:R-:W-:Y:S01]  /*08f0*/  HFMA2 R3, -RZ, RZ, 0, 2.384185791015625e-07 ;  /* 0x00000004ff037431 */ /* 0x000fe200000001ff */
[----:B------:R-:W-:Y:S02]  /*0900*/  MOV R4, UR6 ;  /* 0x0000000600047c02 */ /* 0x000fe40008000f00 */
[----:B------:R-:W-:Y:S02]  /*0910*/  MOV R17, UR6 ;  /* 0x0000000600117c02 */ /* 0x000fe40008000f00 */
[----:B------:R-:W-:Y:S02]  /*0920*/  PLOP3.LUT P1, PT, PT, PT, UP1, 0x80, 0x8 ;  /* 0x000000000008781c */ /* 0x000fe40003f2f018 */
[----:B------:R-:W-:-:S02]  /*0930*/  MOV R5, 0x4 ;  /* 0x0000000400057802 */ /* 0x000fc40000000f00 */
[----:B------:R-:W1:Y:S01]  /*0940*/  @UP1 LDCU.64 UR30, c[0x0][0x388] ;  /* 0x00007100ff1e17ac */ /* 0x000e620008000a00 */
[----:B------:R-:W2:Y:S01]  /*0950*/  @P0 LDC.64 R14, c[0x0][0x388] ;  /* 0x0000e200ff0e0b82 */ /* 0x000ea20000000a00 */
[----:B------:R-:W3:Y:S07]  /*0960*/  @UP1 LDCU.64 UR32, c[0x0][0x390] ;  /* 0x00007200ff2017ac */ /* 0x000eee0008000a00 */
[----:B------:R-:W4:Y:S01]  /*0970*/  @P0 LDC.64 R6, c[0x0][0x390] ;  /* 0x0000e400ff060b82 */ /* 0x000f220000000a00 */
[----:B------:R-:W-:Y:S01]  /*0980*/  @P1 IMAD R13, R9, R0, UR5 ;  /* 0x00000005090d1e24 */ /* 0x000fe2000f8e0200 */
[----:B------:R-:W-:-:S03]  /*0990*/  @UP1 UIADD3 UR5, UPT, UPT, UR5, 0x2, URZ ;  /* 0x0000000205051890 */ /* 0x000fc6000fffe0ff */
[----:B------:R-:W-:-:S03]  /*09a0*/  @P1 IMAD R4, R4, UR12, R13 ;  /* 0x0000000c04041c24 */ /* 0x000fc6000f8e020d */
[----:B------:R-:W-:Y:S02]  /*09b0*/  @P0 IMAD R0, R9, R0, UR5 ;  /* 0x0000000509000e24 */ /* 0x000fe4000f8e0200 */
[----:B-1----:R-:W-:-:S04]  /*09c0*/  @P1 IMAD.WIDE R2, R4, R3, UR30 ;  /* 0x0000001e04021e25 */ /* 0x002fc8000f8e0203 */
[----:B------:R-:W-:Y:S01]  /*09d0*/  @P0 IMAD R17, R17, UR12, R0 ;  /* 0x0000000c11110c24 */ /* 0x000fe2000f8e0200 */
[----:B0-----:R-:W5:Y:S01]  /*09e0*/  @P1 LDG.E R16, desc[UR14][R2.64] ;  /* 0x0000000e02101981 */ /* 0x001f62000c1e1900 */
[----:B---3--:R-:W-:-:S03]  /*09f0*/  @P1 IMAD.WIDE R4, R4, R5, UR32 ;  /* 0x0000002004041e25 */ /* 0x008fc6000f8e0205 */
[----:B------:R-:W3:Y:S01]  /*0a00*/  @P1 LDG.E R20, desc[UR14][R2.64+0x4] ;  /* 0x0000040e02141981 */ /* 0x000ee2000c1e1900 */
[----:B--2---:R-:W-:-:S03]  /*0a10*/  @P0 IMAD.WIDE R14, R17, 0x4, R14 ;  /* 0x00000004110e0825 */ /* 0x004fc600078e020e */
[----:B------:R-:W2:Y:S01]  /*0a20*/  @P1 LDG.E R18, desc[UR14][R4.64] ;  /* 0x0000000e04121981 */ /* 0x000ea2000c1e1900 */
[----:B----4-:R-:W-:-:S03]  /*0a30*/  @P0 IMAD.WIDE R6, R17, 0x4, R6 ;  /* 0x0000000411060825 */ /* 0x010fc600078e0206 */
[----:B------:R-:W4:Y:S04]  /*0a40*/  @P1 LDG.E R22, desc[UR14][R4.64+0x4] ;  /* 0x0000040e04161981 */ /* 0x000f28000c1e1900 */
[----:B------:R-:W4:Y:S04]  /*0a50*/  @P0 LDG.E R14, desc[UR14][R14.64] ;  /* 0x0000000e0e0e0981 */ /* 0x000f28000c1e1900 */
[----:B------:R-:W4:Y:S01]  /*0a60*/  @P0 LDG.E R6, desc[UR14][R6.64] ;  /* 0x0000000e06060981 */ /* 0x000f22000c1e1900 */
[C---:B------:R-:W-:Y:S02]  /*0a70*/  @P1 LEA R19, R13.reuse, UR26, 0x2 ;  /* 0x0000001a0d131c11 */ /* 0x040fe4000f8e10ff */
[----:B------:R-:W-:-:S02]  /*0a80*/  @P1 LEA R21, R13, UR28, 0x2 ;  /* 0x0000001c0d151c11 */ /* 0x000fc4000f8e10ff */
[C---:B------:R-:W-:Y:S02]  /*0a90*/  @P0 LEA R13, R0.reuse, UR26, 0x2 ;  /* 0x0000001a000d0c11 */ /* 0x040fe4000f8e10ff */
[----:B------:R-:W-:Y:S01]  /*0aa0*/  @P0 LEA R17, R0, UR28, 0x2 ;  /* 0x0000001c00110c11 */ /* 0x000fe2000f8e10ff */
[----:B-----5:R0:W-:Y:S04]  /*0ab0*/  @P1 STS [R19], R16 ;  /* 0x0000001013001388 */ /* 0x0201e80000000800 */
[----:B--2---:R0:W-:Y:S04]  /*0ac0*/  @P1 STS [R21], R18 ;  /* 0x0000001215001388 */ /* 0x0041e80000000800 */
[----:B---3--:R0:W-:Y:S04]  /*0ad0*/  @P1 STS [R19+0x4], R20 ;  /* 0x0000041413001388 */ /* 0x0081e80000000800 */
[----:B----4-:R0:W-:Y:S04]  /*0ae0*/  @P1 STS [R21+0x4], R22 ;  /* 0x0000041615001388 */ /* 0x0101e80000000800 */
[----:B------:R0:W-:Y:S04]  /*0af0*/  @P0 STS [R13], R14 ;  /* 0x0000000e0d000388 */ /* 0x0001e80000000800 */
[----:B------:R0:W-:Y:S02]  /*0b00*/  @P0 STS [R17], R6 ;  /* 0x0000000611000388 */ /* 0x0001e40000000800 */
.L_x_0:
[----:B------:R-:W2:Y:S02]  /*0b10*/  LDCU UR12, c[0x0][0x3a4] ;  /* 0x00007480ff0c77ac */ /* 0x000ea40008000800 */
[----:B--2---:R-:W-:Y:S01]  /*0b20*/  UISETP.GE.AND UP1, UPT, UR12, 0x1, UPT ;  /* 0x000000010c00788c */ /* 0x004fe2000bf26270 */
[----:B------:R-:W-:Y:S08]  /*0b30*/  BAR.SYNC.DEFER_BLOCKING 0x0 ;  /* 0x0000000000007b1d */ /* 0x000ff00000010000 */
[----:B------:R-:W-:Y:S05]  /*0b40*/  BRA.U !UP1, `(.L_x_4) ;  /* 0x0000005509147547 */ /* 0x000fea000b800000 */
[----:B------:R-:W-:Y:S05]  /*0b50*/  BRA.U !UP0, `(.L_x_5) ;  /* 0x0000002d08947547 */ /* 0x000fea000b800000 */
[----:B------:R-:W-:-:S05]  /*0b60*/  UMOV UR5, URZ ;  /* 0x000000ff00057c82 */ /* 0x000fca0008000000 */
.L_x_38:
[----:B------:R-:W0:Y:S01]  /*0b70*/  LDCU UR6, c[0x0][0x3a8] ;  /* 0x00007500ff0677ac */ /* 0x000e220008000800 */
[----:B------:R-:W-:Y:S01]  /*0b80*/  IADD3 R8, PT, PT, R9, UR8, RZ ;  /* 0x0000000809087c10 */ /* 0x000fe2000fffe0ff */
[----:B-1----:R-:W-:Y:S01]  /*0b90*/  HFMA2 R0, -RZ, RZ, 0, 0 ;  /* 0x00000000ff007431 */ /* 0x002fe200000001ff */
[----:B------:R-:W-:Y:S01]  /*0ba0*/  UISETP.GE.U32.AND UP0, UPT, UR21, 0xf, UPT ;  /* 0x0000000f1500788c */ /* 0x000fe2000bf06070 */
[----:B0-----:R-:W-:-:S05]  /*0bb0*/  MOV R16, UR6 ;  /* 0x0000000600107c02 */ /* 0x001fca0008000f00 */
[----:B---34-:R-:W-:-:S03]  /*0bc0*/  IMAD R13, R16, UR5, R8 ;  /* 0x00000005100d7c24 */ /* 0x018fc6000f8e0208 */
[----:B--2---:R-:W-:Y:S05]  /*0bd0*/  BRA.U !UP0, `(.L_x_6) ;  /* 0x0000000108b87547 */ /* 0x004fea000b800000 */
[----:B------:R-:W0:Y:S01]  /*0be0*/  S2UR UR12, SR_CgaCtaId ;  /* 0x00000000000c79c3 */ /* 0x000e220000008800 */
[----:B------:R-:W-:Y:S02]  /*0bf0*/  UMOV UR6, 0x400 ;  /* 0x0000040000067882 */ /* 0x000fe40000000000 */
[----:B0-----:R-:W-:-:S03]  /*0c00*/  ULEA UR12, UR12, UR6, 0x18 ;  /* 0x000000060c0c7291 */ /* 0x001fc6000f8ec0ff */
[----:B------:R-:W-:-:S09]  /*0c10*/  UMOV UR6, URZ ;  /* 0x000000ff00067c82 */ /* 0x000fd20008000000 */
.L_x_7:
[----:B0-----:R-:W0:Y:S08]  /*0c20*/  LDC R4, c[0x0][0x39c] ;  /* 0x0000e700ff047b82 */ /* 0x001e300000000800 */
[----:B------:R-:W1:Y:S01]  /*0c30*/  LDC.64 R2, c[0x0][0x380] ;  /* 0x0000e000ff027b82 */ /* 0x000e620000000a00 */
[----:B0-----:R-:W-:-:S04]  /*0c40*/  IMAD R5, R13, R4, UR6 ;  /* 0x000000060d057e24 */ /* 0x001fc8000f8e0204 */
[----:B-1----:R-:W-:-:S05]  /*0c50*/  IMAD.WIDE R2, R5, 0x4, R2 ;  /* 0x0000000405027825 */ /* 0x002fca00078e0202 */
[----:B------:R-:W2:Y:S04]  /*0c60*/  LDG.E R0, desc[UR14][R2.64] ;  /* 0x0000000e02007981 */ /* 0x000ea8000c1e1900 */
[----:B------:R-:W3:Y:S04]  /*0c70*/  LDG.E R6, desc[UR14][R2.64+0x4] ;  /* 0x0000040e02067981 */ /* 0x000ee8000c1e1900 */
        /* <DEDUP_REMOVED lines=14> */
[----:B------:R-:W-:Y:S01]  /*0d60*/  IMAD R4, R9, R4, UR6 ;  /* 0x0000000609047e24 */ /* 0x000fe2000f8e0204 */
[----:B------:R-:W-:-:S04]  /*0d70*/  UIADD3 UR6, UPT, UPT, UR6, 0x10, URZ ;  /* 0x0000001006067890 */ /* 0x000fc8000fffe0ff */
[----:B------:R-:W-:Y:S01]  /*0d80*/  LEA R5, R4, UR12, 0x2 ;  /* 0x0000000c04057c11 */ /* 0x000fe2000f8e10ff */
[----:B------:R-:W-:-:S04]  /*0d90*/  UISETP.NE.AND UP1, UPT, UR6, UR16, UPT ;  /* 0x000000100600728c */ /* 0x000fc8000bf25270 */
[----:B--2---:R0:W-:Y:S04]  /*0da0*/  STS [R5], R0 ;  /* 0x0000000005007388 */ /* 0x0041e80000000800 */
[----:B---3--:R0:W-:Y:S04]  /*0db0*/  STS [R5+0x4], R6 ;  /* 0x0000040605007388 */ /* 0x0081e80000000800 */
[----:B----4-:R0:W-:Y:S04]  /*0dc0*/  STS [R5+0x8], R14 ;  /* 0x0000080e05007388 */ /* 0x0101e80000000800 */
[----:B-----5:R0:W-:Y:S04]  /*0dd0*/  STS [R5+0xc], R18 ;  /* 0x00000c1205007388 */ /* 0x0201e80000000800 */
[----:B------:R0:W-:Y:S04]  /*0de0*/  STS [R5+0x10], R20 ;  /* 0x0000101405007388 */ /* 0x0001e80000000800 */
        /* <DEDUP_REMOVED lines=10> */
[----:B------:R0:W-:Y:S01]  /*0e90*/  STS [R5+0x3c], R25 ;  /* 0x00003c1905007388 */ /* 0x0001e20000000800 */
[----:B------:R-:W-:Y:S05]  /*0ea0*/  BRA.U UP1, `(.L_x_7) ;  /* 0xfffffffd015c7547 */ /* 0x000fea000b83ffff */
[----:B0-----:R-:W-:-:S07]  /*0eb0*/  MOV R0, UR16 ;  /* 0x0000001000007c02 */ /* 0x001fce0008000f00 */
.L_x_6:
[----:B------:R-:W-:-:S09]  /*0ec0*/  UISETP.NE.AND UP1, UPT, UR18, URZ, UPT ;  /* 0x000000ff1200728c */ /* 0x000fd2000bf25270 */
[----:B------:R-:W-:Y:S05]  /*0ed0*/  BRA.U !UP1, `(.L_x_8) ;  /* 0x0000000509207547 */ /* 0x000fea000b800000 */
[----:B------:R-:W-:Y:S02]  /*0ee0*/  UIADD3 UR6, UPT, UPT, UR18, -0x1, URZ ;  /* 0xffffffff12067890 */ /* 0x000fe4000fffe0ff */
[----:B------:R-:W-:Y:S02]  /*0ef0*/  UISETP.NE.AND UP3, UPT, UR20, URZ, UPT ;  /* 0x000000ff1400728c */ /* 0x000fe4000bf65270 */
[----:B------:R-:W-:-:S09]  /*0f00*/  UISETP.GE.U32.AND UP2, UPT, UR6, 0x7, UPT ;  /* 0x000000070600788c */ /* 0x000fd2000bf46070 */
[----:B------:R-:W-:Y:S05]  /*0f10*/  BRA.U !UP2, `(.L_x_9) ;  /* 0x000000010a687547 */ /* 0x000fea000b800000 */
[----:B------:R-:W0:Y:S01]  /*0f20*/  LDC.64 R2, c[0x0][0x380] ;  /* 0x0000e000ff027b82 */ /* 0x000e220000000a00 */
[----:B------:R-:W1:Y:S02]  /*0f30*/  LDCU UR13, c[0x0][0x39c] ;  /* 0x00007380ff0d77ac */ /* 0x000e640008000800 */
[----:B-1----:R-:W-:-:S04]  /*0f40*/  IMAD R5, R13, UR13, R0 ;  /* 0x0000000d0d057c24 */ /* 0x002fc8000f8e0200 */
[----:B0-----:R-:W-:-:S05]  /*0f50*/  IMAD.WIDE R2, R5, 0x4, R2 ;  /* 0x0000000405027825 */ /* 0x001fca00078e0202 */
[----:B------:R-:W2:Y:S04]  /*0f60*/  LDG.E R4, desc[UR14][R2.64] ;  /* 0x0000000e02047981 */ /* 0x000ea8000c1e1900 */
[----:B------:R-:W3:Y:S04]  /*0f70*/  LDG.E R6, desc[UR14][R2.64+0x4] ;  /* 0x0000040e02067981 */ /* 0x000ee8000c1e1900 */
[----:B------:R-:W4:Y:S04]  /*0f80*/  LDG.E R14, desc[UR14][R2.64+0x8] ;  /* 0x0000080e020e7981 */ /* 0x000f28000c1e1900 */
[----:B------:R-:W5:Y:S04]  /*0f90*/  LDG.E R18, desc[UR14][R2.64+0xc] ;  /* 0x00000c0e02127981 */ /* 0x000f68000c1e1900 */
[----:B------:R-:W5:Y:S04]  /*0fa0*/  LDG.E R20, desc[UR14][R2.64+0x10] ;  /* 0x0000100e02147981 */ /* 0x000f68000c1e1900 */
[----:B------:R-:W5:Y:S04]  /*0fb0*/  LDG.E R22, desc[UR14][R2.64+0x14] ;  /* 0x0000140e02167981 */ /* 0x000f68000c1e1900 */
[----:B------:R-:W5:Y:S04]  /*0fc0*/  LDG.E R24, desc[UR14][R2.64+0x18] ;  /* 0x0000180e02187981 */ /* 0x000f68000c1e1900 */
[----:B------:R-:W5:Y:S01]  /*0fd0*/  LDG.E R26, desc[UR14][R2.64+0x1c] ;  /* 0x00001c0e021a7981 */ /* 0x000f62000c1e1900 */
[----:B------:R-:W0:Y:S01]  /*0fe0*/  S2UR UR12, SR_CgaCtaId ;  /* 0x00000000000c79c3 */ /* 0x000e220000008800 */
[----:B------:R-:W-:Y:S01]  /*0ff0*/  UMOV UR6, 0x400 ;  /* 0x0000040000067882 */ /* 0x000fe20000000000 */
[----:B------:R-:W-:Y:S01]  /*1000*/  IMAD R5, R9, UR13, R0 ;  /* 0x0000000d09057c24 */ /* 0x000fe2000f8e0200 */
[----:B------:R-:W-:Y:S01]  /*1010*/  IADD3 R0, PT, PT, R0, 0x8, RZ ;  /* 0x0000000800007810 */ /* 0x000fe20007ffe0ff */
[----:B0-----:R-:W-:-:S06]  /*1020*/  ULEA UR6, UR12, UR6, 0x18 ;  /* 0x000000060c067291 */ /* 0x001fcc000f8ec0ff */
[----:B------:R-:W-:-:S05]  /*1030*/  LEA R5, R5, UR6, 0x2 ;  /* 0x0000000605057c11 */ /* 0x000fca000f8e10ff */
[----:B--2---:R0:W-:Y:S04]  /*1040*/  STS [R5], R4 ;  /* 0x0000000405007388 */ /* 0x0041e80000000800 */
[----:B---3--:R0:W-:Y:S04]  /*1050*/  STS [R5+0x4], R6 ;  /* 0x0000040605007388 */ /* 0x0081e80000000800 */
[----:B----4-:R0:W-:Y:S04]  /*1060*/  STS [R5+0x8], R14 ;  /* 0x0000080e05007388 */ /* 0x0101e80000000800 */
[----:B-----5:R0:W-:Y:S04]  /*1070*/  STS [R5+0xc], R18 ;  /* 0x00000c1205007388 */ /* 0x0201e80000000800 */
[----:B------:R0:W-:Y:S04]  /*1080*/  STS [R5+0x10], R20 ;  /* 0x0000101405007388 */ /* 0x0001e80000000800 */
[----:B------:R0:W-:Y:S04]  /*1090*/  STS [R5+0x14], R22 ;  /* 0x0000141605007388 */ /* 0x0001e80000000800 */
[----:B------:R0:W-:Y:S04]  /*10a0*/  STS [R5+0x18], R24 ;  /* 0x0000181805007388 */ /* 0x0001e80000000800 */
[----:B------:R0:W-:Y:S02]  /*10b0*/  STS [R5+0x1c], R26 ;  /* 0x00001c1a05007388 */ /* 0x0001e40000000800 */
.L_x_9:
[----:B------:R-:W-:Y:S05]  /*10c0*/  BRA.U !UP3, `(.L_x_8) ;  /* 0x000000010ba47547 */ /* 0x000fea000b800000 */
[----:B------:R-:W-:Y:S02]  /*10d0*/  UISETP.GE.U32.AND UP2, UPT, UR25, 0x3, UPT ;  /* 0x000000031900788c */ /* 0x000fe4000bf46070 */
[----:B------:R-:W-:-:S07]  /*10e0*/  UISETP.NE.AND UP3, UPT, UR19, URZ, UPT ;  /* 0x000000ff1300728c */ /* 0x000fce000bf65270 */
[----:B------:R-:W-:Y:S05]  /*10f0*/  BRA.U !UP2, `(.L_x_10) ;  /* 0x000000010a487547 */ /* 0x000fea000b800000 */
[----:B------:R-:W1:Y:S01]  /*1100*/  LDC.64 R2, c[0x0][0x380] ;  /* 0x0000e000ff027b82 */ /* 0x000e620000000a00 */
[----:B------:R-:W0:Y:S02]  /*1110*/  LDCU UR13, c[0x0][0x39c] ;  /* 0x00007380ff0d77ac */ /* 0x000e240008000800 */
[----:B0-----:R-:W-:-:S04]  /*1120*/  IMAD R5, R13, UR13, R0 ;  /* 0x0000000d0d057c24 */ /* 0x001fc8000f8e0200 */
[----:B-1----:R-:W-:-:S05]  /*1130*/  IMAD.WIDE R2, R5, 0x4, R2 ;  /* 0x0000000405027825 */ /* 0x002fca00078e0202 */
[----:B------:R-:W2:Y:S04]  /*1140*/  LDG.E R4, desc[UR14][R2.64] ;  /* 0x0000000e02047981 */ /* 0x000ea8000c1e1900 */
[----:B------:R-:W3:Y:S04]  /*1150*/  LDG.E R6, desc[UR14][R2.64+0x4] ;  /* 0x0000040e02067981 */ /* 0x000ee8000c1e1900 */
[----:B------:R-:W4:Y:S04]  /*1160*/  LDG.E R14, desc[UR14][R2.64+0x8] ;  /* 0x0000080e020e7981 */ /* 0x000f28000c1e1900 */
        /* <DEDUP_REMOVED lines=10> */
[----:B-----5:R1:W-:Y:S02]  /*1210*/  STS [R5+0xc], R18 ;  /* 0x00000c1205007388 */ /* 0x0203e40000000800 */
.L_x_10:
[----:B------:R-:W-:Y:S05]  /*1220*/  BRA.U !UP3, `(.L_x_8) ;  /* 0x000000010b4c7547 */ /* 0x000fea000b800000 */
[----:B------:R-:W2:Y:S01]  /*1230*/  LDC.64 R2, c[0x0][0x380] ;  /* 0x0000e000ff027b82 */ /* 0x000ea20000000a00 */
[----:B------:R-:W0:Y:S02]  /*1240*/  LDCU UR13, c[0x0][0x39c] ;  /* 0x00007380ff0d77ac */ /* 0x000e240008000800 */
[----:B01----:R-:W-:-:S04]  /*1250*/  IMAD R5, R13, UR13, R0 ;  /* 0x0000000d0d057c24 */ /* 0x003fc8000f8e0200 */
[----:B--2---:R-:W-:-:S05]  /*1260*/  IMAD.WIDE R2, R5, 0x4, R2 ;  /* 0x0000000405027825 */ /* 0x004fca00078e0202 */
[----:B------:R-:W2:Y:S01]  /*1270*/  LDG.E R4, desc[UR14][R2.64] ;  /* 0x0000000e02047981 */ /* 0x000ea2000c1e1900 */
[----:B------:R-:W0:Y:S01]  /*1280*/  S2UR UR12, SR_CgaCtaId ;  /* 0x00000000000c79c3 */ /* 0x000e220000008800 */
[----:B------:R-:W-:Y:S01]  /*1290*/  UMOV UR6, 0x400 ;  /* 0x0000040000067882 */ /* 0x000fe20000000000 */
[----:B------:R-:W-:Y:S01]  /*12a0*/  IMAD R0, R9, UR13, R0 ;  /* 0x0000000d09007c24 */ /* 0x000fe2000f8e0200 */
[----:B------:R-:W-:Y:S02]  /*12b0*/  UISETP.NE.AND UP2, UPT, UR19, 0x1, UPT ;  /* 0x000000011300788c */ /* 0x000fe4000bf45270 */
[----:B0-----:R-:W-:-:S06]  /*12c0*/  ULEA UR6, UR12, UR6, 0x18 ;  /* 0x000000060c067291 */ /* 0x001fcc000f8ec0ff */
[----:B------:R-:W-:-:S05]  /*12d0*/  LEA R5, R0, UR6, 0x2 ;  /* 0x0000000600057c11 */ /* 0x000fca000f8e10ff */
[----:B--2---:R2:W-:Y:S01]  /*12e0*/  STS [R5], R4 ;  /* 0x0000000405007388 */ /* 0x0045e20000000800 */
[----:B------:R-:W-:Y:S05]  /*12f0*/  BRA.U !UP2, `(.L_x_8) ;  /* 0x000000010a187547 */ /* 0x000fea000b800000 */
[----:B------:R-:W-:Y:S01]  /*1300*/  UISETP.NE.AND UP2, UPT, UR19, 0x2, UPT ;  /* 0x000000021300788c */ /* 0x000fe2000bf45270 */
[----:B------:R-:W3:Y:S05]  /*1310*/  LDG.E R0, desc[UR14][R2.64+0x4] ;  /* 0x0000040e02007981 */ /* 0x000eea000c1e1900 */
[----:B------:R-:W-:-:S13]  /*1320*/  PLOP3.LUT P0, PT, PT, PT, UP2, 0x80, 0x8 ;  /* 0x000000000008781c */ /* 0x000fda0003f0f028 */
[----:B--2---:R-:W2:Y:S04]  /*1330*/  @P0 LDG.E R4, desc[UR14][R2.64+0x8] ;  /* 0x0000080e02040981 */ /* 0x004ea8000c1e1900 */
[----:B---3--:R3:W-:Y:S04]  /*1340*/  STS [R5+0x4], R0 ;  /* 0x0000040005007388 */ /* 0x0087e80000000800 */
[----:B--2---:R3:W-:Y:S02]  /*1350*/  @P0 STS [R5+0x8], R4 ;  /* 0x0000080405000388 */ /* 0x0047e40000000800 */
.L_x_8:
[----:B------:R-:W4:Y:S08]  /*1360*/  LDC R3, c[0x0][0x3ac] ;  /* 0x0000eb00ff037b82 */ /* 0x000f300000000800 */
[----:B01----:R-:W0:Y:S08]  /*1370*/  LDC.64 R6, c[0x0][0x3c0] ;  /* 0x0000f000ff067b82 */ /* 0x003e300000000a00 */
[----:B--23--:R-:W1:Y:S01]  /*1380*/  LDC.64 R4, c[0x0][0x3b8] ;  /* 0x0000ee00ff047b82 */ /* 0x00ce620000000a00 */
[----:B----4-:R-:W-:-:S04]  /*1390*/  IMAD R3, R3, UR5, R8 ;  /* 0x0000000503037c24 */ /* 0x010fc8000f8e0208 */
[----:B0-----:R-:W-:-:S05]  /*13a0*/  IMAD.WIDE R6, R3, 0x4, R6 ;  /* 0x0000000403067825 */ /* 0x001fca00078e0206 */
[----:B------:R0:W5:Y:S01]  /*13b0*/  LDG.E R0, desc[UR14][R6.64] ;  /* 0x0000000e06007981 */ /* 0x000162000c1e1900 */
[----:B-1----:R-:W-:-:S05]  /*13c0*/  IMAD.WIDE R4, R3, 0x4, R4 ;  /* 0x0000000403047825 */ /* 0x002fca00078e0204 */
[----:B------:R0:W5:Y:S01]  /*13d0*/  LDG.E R14, desc[UR14][R4.64] ;  /* 0x0000000e040e7981 */ /* 0x000162000c1e1900 */
[----:B------:R-:W-:Y:S02]  /*13e0*/  ISETP.GE.AND P3, PT, R16, 0x1, PT ;  /* 0x000000011000780c */ /* 0x000fe40003f66270 */
[----:B------:R-:W-:-:S11]  /*13f0*/  MOV R2, 0xff800000 ;  /* 0xff80000000027802 */ /* 0x000fd60000000f00 */
[----:B0-----:R-:W-:Y:S05]  /*1400*/  @!P3 BRA `(.L_x_11) ;  /* 0x0000000400bcb947 */ /* 0x001fea0003800000 */
[----:B------:R-:W-:Y:S01]  /*1410*/  MOV R2, 0xff800000 ;  /* 0xff80000000027802 */ /* 0x000fe20000000f00 */
[----:B------:R-:W-:-:S06]  /*1420*/  UMOV UR6, URZ ;  /* 0x000000ff00067c82 */ /* 0x000fcc0008000000 */
.L_x_17:
[----:B------:R-:W-:Y:S01]  /*1430*/  UISETP.GE.U32.AND UP2, UPT, UR21, 0x7, UPT ;  /* 0x000000071500788c */ /* 0x000fe2000bf46070 */
[----:B------:R-:W-:Y:S01]  /*1440*/  HFMA2 R26, -RZ, RZ, 0, 0 ;  /* 0x00000000ff1a7431 */ /* 0x000fe200000001ff */
[----:B------:R-:W-:-:S07]  /*1450*/  MOV R16, RZ ;  /* 0x000000ff00107202 */ /* 0x000fce0000000f00 */
[----:B------:R-:W-:Y:S05]  /*1460*/  BRA.U !UP2, `(.L_x_12) ;  /* 0x000000010a987547 */ /* 0x000fea000b800000 */
[----:B------:R-:W0:Y:S01]  /*1470*/  S2UR UR13, SR_CgaCtaId ;  /* 0x00000000000d79c3 */ /* 0x000e220000008800 */
[----:B------:R-:W-:Y:S01]  /*1480*/  MOV R26, RZ ;  /* 0x000000ff001a7202 */ /* 0x000fe20000000f00 */
[----:B------:R-:W-:Y:S01]  /*1490*/  UMOV UR12, 0x400 ;  /* 0x00000400000c7882 */ /* 0x000fe20000000000 */
[----:B------:R-:W-:-:S05]  /*14a0*/  MOV R3, RZ ;  /* 0x000000ff00037202 */ /* 0x000fca0000000f00 */
[----:B------:R-:W1:Y:S01]  /*14b0*/  LDC R16, c[0x0][0x39c] ;  /* 0x0000e700ff107b82 */ /* 0x000e620000000800 */
[----:B0-----:R-:W-:-:S12]  /*14c0*/  ULEA UR12, UR13, UR12, 0x18 ;  /* 0x0000000c0d0c7291 */ /* 0x001fd8000f8ec0ff */
.L_x_13:
[--C-:B-1----:R-:W-:Y:S02]  /*14d0*/  IMAD R17, R9, R16, R3.reuse ;  /* 0x0000001009117224 */ /* 0x102fe400078e0203 */
[----:B------:R-:W-:Y:S01]  /*14e0*/  IMAD R15, R16, UR6, R3 ;  /* 0x00000006100f7c24 */ /* 0x000fe2000f8e0203 */
[----:B------:R-:W-:Y:S02]  /*14f0*/  IADD3 R3, PT, PT, R3, 0x8, RZ ;  /* 0x0000000803037810 */ /* 0x000fe40007ffe0ff */
[----:B------:R-:W-:Y:S02]  /*1500*/  LEA R17, R17, UR12, 0x2 ;  /* 0x0000000c11117c11 */ /* 0x000fe4000f8e10ff */
[----:B------:R-:W-:Y:S02]  /*1510*/  LEA R15, R15, UR26, 0x2 ;  /* 0x0000001a0f0f7c11 */ /* 0x000fe4000f8e10ff */
[----:B------:R-:W-:Y:S01]  /*1520*/  ISETP.NE.AND P0, PT, R3, UR7, PT ;  /* 0x0000000703007c0c */ /* 0x000fe2000bf05270 */
[----:B------:R-:W-:Y:S04]  /*1530*/  LDS R19, [R17] ;  /* 0x0000000011137984 */ /* 0x000fe80000000800 */
[----:B------:R-:W0:Y:S04]  /*1540*/  LDS R18, [R15] ;  /* 0x000000000f127984 */ /* 0x000e280000000800 */
[----:B------:R-:W-:Y:S04]  /*1550*/  LDS R23, [R17+0x4] ;  /* 0x0000040011177984 */ /* 0x000fe80000000800 */
[----:B------:R-:W1:Y:S04]  /*1560*/  LDS R22, [R15+0x4] ;  /* 0x000004000f167984 */ /* 0x000e680000000800 */
[----:B------:R-:W-:Y:S04]  /*1570*/  LDS R21, [R17+0x8] ;  /* 0x0000080011157984 */ /* 0x000fe80000000800 */
[----:B------:R-:W2:Y:S04]  /*1580*/  LDS R20, [R15+0x8] ;  /* 0x000008000f147984 */ /* 0x000ea80000000800 */
[----:B------:R-:W-:Y:S04]  /*1590*/  LDS R24, [R17+0x14] ;  /* 0x0000140011187984 */ /* 0x000fe80000000800 */
[----:B------:R-:W-:Y:S04]  /*15a0*/  LDS R25, [R15+0x14] ;  /* 0x000014000f197984 */ /* 0x000fe80000000800 */
[----:B------:R-:W-:Y:S01]  /*15b0*/  LDS R27, [R15+0x1c] ;  /* 0x00001c000f1b7984 */ /* 0x000fe20000000800 */
[----:B0-----:R-:W-:-:S03]  /*15c0*/  FFMA R26, R19, R18, R26 ;  /* 0x00000012131a7223 */ /* 0x001fc6000000001a */
[----:B------:R-:W-:Y:S04]  /*15d0*/  LDS R18, [R17+0xc] ;  /* 0x00000c0011127984 */ /* 0x000fe80000000800 */
[----:B------:R-:W0:Y:S01]  /*15e0*/  LDS R19, [R15+0xc] ;  /* 0x00000c000f137984 */ /* 0x000e220000000800 */
[----:B-1----:R-:W-:-:S03]  /*15f0*/  FFMA R26, R23, R22, R26 ;  /* 0x00000016171a7223 */ /* 0x002fc6000000001a */
[----:B------:R-:W-:Y:S04]  /*1600*/  LDS R22, [R17+0x10] ;  /* 0x0000100011167984 */ /* 0x000fe80000000800 */
[----:B------:R-:W1:Y:S01]  /*1610*/  LDS R23, [R15+0x10] ;  /* 0x000010000f177984 */ /* 0x000e620000000800 */
[----:B--2---:R-:W-:-:S03]  /*1620*/  FFMA R29, R21, R20, R26 ;  /* 0x00000014151d7223 */ /* 0x004fc6000000001a */
[----:B------:R-:W-:Y:S04]  /*1630*/  LDS R20, [R17+0x18] ;  /* 0x0000180011147984 */ /* 0x000fe80000000800 */
[----:B------:R-:W2:Y:S04]  /*1640*/  LDS R21, [R15+0x18] ;  /* 0x000018000f157984 */ /* 0x000ea80000000800 */
[----:B------:R-:W3:Y:S01]  /*1650*/  LDS R26, [R17+0x1c] ;  /* 0x00001c00111a7984 */ /* 0x000ee20000000800 */
[----:B0-----:R-:W-:-:S04]  /*1660*/  FFMA R19, R18, R19, R29 ;  /* 0x0000001312137223 */ /* 0x001fc8000000001d */
[----:B-1----:R-:W-:-:S04]  /*1670*/  FFMA R19, R22, R23, R19 ;  /* 0x0000001716137223 */ /* 0x002fc80000000013 */
[----:B------:R-:W-:-:S04]  /*1680*/  FFMA R19, R24, R25, R19 ;  /* 0x0000001918137223 */ /* 0x000fc80000000013 */
[----:B--2---:R-:W-:-:S04]  /*1690*/  FFMA R19, R20, R21, R19 ;  /* 0x0000001514137223 */ /* 0x004fc80000000013 */
[----:B---3--:R-:W-:Y:S01]  /*16a0*/  FFMA R26, R26, R27, R19 ;  /* 0x0000001b1a1a7223 */ /* 0x008fe20000000013 */
[----:B------:R-:W-:Y:S06]  /*16b0*/  @P0 BRA `(.L_x_13) ;  /* 0xfffffffc00840947 */ /* 0x000fec000383ffff */
[----:B------:R-:W-:-:S07]  /*16c0*/  MOV R16, UR7 ;  /* 0x0000000700107c02 */ /* 0x000fce0008000f00 */
.L_x_12:
[----:B------:R-:W-:-:S09]  /*16d0*/  UISETP.NE.AND UP2, UPT, UR20, URZ, UPT ;  /* 0x000000ff1400728c */ /* 0x000fd2000bf45270 */
[----:B------:R-:W-:Y:S05]  /*16e0*/  BRA.U !UP2, `(.L_x_14) ;  /* 0x000000010adc7547 */ /* 0x000fea000b800000 */
[----:B------:R-:W-:Y:S02]  /*16f0*/  UISETP.GE.U32.AND UP2, UPT, UR25, 0x3, UPT ;  /* 0x000000031900788c */ /* 0x000fe4000bf46070 */
[----:B------:R-:W-:-:S07]  /*1700*/  UISETP.NE.AND UP3, UPT, UR19, URZ, UPT ;  /* 0x000000ff1300728c */ /* 0x000fce000bf65270 */
[----:B------:R-:W-:Y:S05]  /*1710*/  BRA.U !UP2, `(.L_x_15) ;  /* 0x000000010a547547 */ /* 0x000fea000b800000 */
[----:B------:R-:W0:Y:S01]  /*1720*/  S2UR UR13, SR_CgaCtaId ;  /* 0x00000000000d79c3 */ /* 0x000e220000008800 */
[----:B------:R-:W-:-:S07]  /*1730*/  UMOV UR12, 0x400 ;  /* 0x00000400000c7882 */ /* 0x000fce0000000000 */
[----:B------:R-:W1:Y:S01]  /*1740*/  LDC R15, c[0x0][0x39c] ;  /* 0x0000e700ff0f7b82 */ /* 0x000e620000000800 */
[----:B0-----:R-:W-:Y:S01]  /*1750*/  ULEA UR12, UR13, UR12, 0x18 ;  /* 0x0000000c0d0c7291 */ /* 0x001fe2000f8ec0ff */
[--C-:B-1----:R-:W-:Y:S02]  /*1760*/  IMAD R3, R9, R15, R16.reuse ;  /* 0x0000000f09037224 */ /* 0x102fe400078e0210 */
[----:B------:R-:W-:Y:S01]  /*1770*/  IMAD R15, R15, UR6, R16 ;  /* 0x000000060f0f7c24 */ /* 0x000fe2000f8e0210 */
[----:B------:R-:W-:Y:S02]  /*1780*/  IADD3 R16, PT, PT, R16, 0x4, RZ ;  /* 0x0000000410107810 */ /* 0x000fe40007ffe0ff */
[----:B------:R-:W-:Y:S02]  /*1790*/  LEA R3, R3, UR12, 0x2 ;  /* 0x0000000c03037c11 */ /* 0x000fe4000f8e10ff */
[----:B------:R-:W-:-:S03]  /*17a0*/  LEA R17, R15, UR26, 0x2 ;  /* 0x0000001a0f117c11 */ /* 0x000fc6000f8e10ff */
[----:B------:R-:W-:Y:S04]  /*17b0*/  LDS R15, [R3] ;  /* 0x00000000030f7984 */ /* 0x000fe80000000800 */
[----:B------:R-:W0:Y:S04]  /*17c0*/  LDS R18, [R17] ;  /* 0x0000000011127984 */ /* 0x000e280000000800 */
[----:B------:R-:W-:Y:S04]  /*17d0*/  LDS R20, [R3+0x4] ;  /* 0x0000040003147984 */ /* 0x000fe80000000800 */
[----:B------:R-:W1:Y:S04]  /*17e0*/  LDS R19, [R17+0x4] ;  /* 0x0000040011137984 */ /* 0x000e680000000800 */
[----:B------:R-:W-:Y:S04]  /*17f0*/  LDS R22, [R3+0x8] ;  /* 0x0000080003167984 */ /* 0x000fe80000000800 */
[----:B------:R-:W2:Y:S04]  /*1800*/  LDS R21, [R17+0x8] ;  /* 0x0000080011157984 */ /* 0x000ea80000000800 */
[----:B------:R-:W-:Y:S04]  /*1810*/  LDS R24, [R3+0xc] ;  /* 0x00000c0003187984 */ /* 0x000fe80000000800 */
[----:B------:R-:W3:Y:S01]  /*1820*/  LDS R23, [R17+0xc] ;  /* 0x00000c0011177984 */ /* 0x000ee20000000800 */
[----:B0-----:R-:W-:-:S04]  /*1830*/  FFMA R15, R15, R18, R26 ;  /* 0x000000120f0f7223 */ /* 0x001fc8000000001a */
[----:B-1----:R-:W-:-:S04]  /*1840*/  FFMA R15, R20, R19, R15 ;  /* 0x00000013140f7223 */ /* 0x002fc8000000000f */
[----:B--2---:R-:W-:-:S04]  /*1850*/  FFMA R15, R22, R21, R15 ;  /* 0x00000015160f7223 */ /* 0x004fc8000000000f */
[----:B---3--:R-:W-:-:S07]  /*1860*/  FFMA R26, R24, R23, R15 ;  /* 0x00000017181a7223 */ /* 0x008fce000000000f */
.L_x_15:
[----:B------:R-:W-:Y:S05]  /*1870*/  BRA.U !UP3, `(.L_x_14) ;  /* 0x000000010b787547 */ /* 0x000fea000b800000 */
[----:B------:R-:W-:Y:S02]  /*1880*/  UISETP.NE.AND UP2, UPT, UR19, 0x1, UPT ;  /* 0x000000011300788c */ /* 0x000fe4000bf45270 */
        /* <DEDUP_REMOVED lines=14> */
[----:B------:R-:W1:Y:S01]  /*1970*/  LDS R19, [R17+0x4] ;  /* 0x0000040011137984 */ /* 0x000e620000000800 */
[----:B0-----:R-:W-:-:S04]  /*1980*/  FFMA R3, R3, R18, R26 ;  /* 0x0000001203037223 */ /* 0x001fc8000000001a */
[----:B-1----:R-:W-:-:S07]  /*1990*/  FFMA R26, R20, R19, R3 ;  /* 0x00000013141a7223 */ /* 0x002fce0000000003 */
.L_x_16:
[----:B------:R-:W-:Y:S05]  /*19a0*/  BRA.U !UP3, `(.L_x_14) ;  /* 0x000000010b2c7547 */ /* 0x000fea000b800000 */
[----:B------:R-:W0:Y:S01]  /*19b0*/  S2UR UR13, SR_CgaCtaId ;  /* 0x00000000000d79c3 */ /* 0x000e220000008800 */
[----:B------:R-:W-:-:S07]  /*19c0*/  UMOV UR12, 0x400 ;  /* 0x00000400000c7882 */ /* 0x000fce0000000000 */
[----:B------:R-:W1:Y:S01]  /*19d0*/  LDC R15, c[0x0][0x39c] ;  /* 0x0000e700ff0f7b82 */ /* 0x000e620000000800 */
[----:B0-----:R-:W-:Y:S01]  /*19e0*/  ULEA UR12, UR13, UR12, 0x18 ;  /* 0x0000000c0d0c7291 */ /* 0x001fe2000f8ec0ff */
[--C-:B-1----:R-:W-:Y:S02]  /*19f0*/  IMAD R3, R9, R15, R16.reuse ;  /* 0x0000000f09037224 */ /* 0x102fe400078e0210 */
[----:B------:R-:W-:-:S03]  /*1a00*/  IMAD R16, R15, UR6, R16 ;  /* 0x000000060f107c24 */ /* 0x000fc6000f8e0210 */
[----:B------:R-:W-:Y:S02]  /*1a10*/  LEA R3, R3, UR12, 0x2 ;  /* 0x0000000c03037c11 */ /* 0x000fe4000f8e10ff */
[----:B------:R-:W-:-:S04]  /*1a20*/  LEA R16, R16, UR26, 0x2 ;  /* 0x0000001a10107c11 */ /* 0x000fc8000f8e10ff */
[----:B------:R-:W-:Y:S04]  /*1a30*/  LDS R3, [R3] ;  /* 0x0000000003037984 */ /* 0x000fe80000000800 */
[----:B------:R-:W0:Y:S02]  /*1a40*/  LDS R16, [R16] ;  /* 0x0000000010107984 */ /* 0x000e240000000800 */
[----:B0-----:R-:W-:-:S07]  /*1a50*/  FFMA R26, R3, R16, R26 ;  /* 0x00000010031a7223 */ /* 0x001fce000000001a */
.L_x_14:
[----:B------:R-:W0:Y:S01]  /*1a60*/  LDC R16, c[0x0][0x3a8] ;  /* 0x0000ea00ff107b82 */ /* 0x000e220000000800 */
[----:B------:R-:W1:Y:S02]  /*1a70*/  LDCU UR12, c[0x0][0x3b0] ;  /* 0x00007600ff0c77ac */ /* 0x000e640008000800 */
[----:B-1----:R-:W-:Y:S01]  /*1a80*/  FMUL R3, R26, UR12 ;  /* 0x0000000c1a037c20 */ /* 0x002fe20008400000 */
[----:B0-----:R-:W-:Y:S01]  /*1a90*/  IMAD R15, R9, R16, UR6 ;  /* 0x00000006090f7e24 */ /* 0x001fe2000f8e0210 */
[----:B------:R-:W-:-:S03]  /*1aa0*/  UIADD3 UR6, UPT, UPT, UR6, 0x1, URZ ;  /* 0x0000000106067890 */ /* 0x000fc6000fffe0ff */
[----:B------:R-:W-:Y:S02]  /*1ab0*/  FMNMX R2, R3, R2, !PT ;  /* 0x0000000203027209 */ /* 0x000fe40007800000 */
[----:B------:R-:W-:Y:S02]  /*1ac0*/  LEA R18, R15, UR11, 0x2 ;  /* 0x0000000b0f127c11 */ /* 0x000fe4000f8e10ff */
[----:B------:R-:W-:-:S03]  /*1ad0*/  ISETP.NE.AND P0, PT, R16, UR6, PT ;  /* 0x0000000610007c0c */ /* 0x000fc6000bf05270 */
[----:B------:R0:W-:Y:S10]  /*1ae0*/  STS [R18], R3 ;  /* 0x0000000312007388 */ /* 0x0001f40000000800 */
[----:B0-----:R-:W-:Y:S05]  /*1af0*/  @P0 BRA `(.L_x_17) ;  /* 0xfffffff8004c0947 */ /* 0x001fea000383ffff */
.L_x_11:
[----:B------:R-:W-:Y:S01]  /*1b00*/  ISETP.GT.AND P0, PT, R16, RZ, PT ;  /* 0x000000ff1000720c */ /* 0x000fe20003f04270 */
[----:B------:R-:W-:-:S12]  /*1b10*/  HFMA2 R19, -RZ, RZ, 0, 0 ;  /* 0x00000000ff137431 */ /* 0x000fd800000001ff */
[----:B------:R-:W-:Y:S05]  /*1b20*/  @!P0 BRA `(.L_x_18) ;  /* 0x0000000800948947 */ /* 0x000fea0003800000 */
[----:B------:R-:W-:Y:S01]  /*1b30*/  UISETP.GE.U32.AND UP2, UPT, UR24, 0x7, UPT ;  /* 0x000000071800788c */ /* 0x000fe2000bf46070 */
[----:B------:R-:W-:Y:S01]  /*1b40*/  MOV R19, RZ ;  /* 0x000000ff00137202 */ /* 0x000fe20000000f00 */
[----:B------:R-:W-:-:S07]  /*1b50*/  UMOV UR6, URZ ;  /* 0x000000ff00067c82 */ /* 0x000fce0008000000 */
[----:B------:R-:W-:Y:S05]  /*1b60*/  BRA.U !UP2, `(.L_x_19) ;  /* 0x000000050a407547 */ /* 0x000fea000b800000 */
[----:B------:R-:W-:Y:S01]  /*1b70*/  MOV R19, RZ ;  /* 0x000000ff00137202 */ /* 0x000fe20000000f00 */
[----:B------:R-:W-:-:S06]  /*1b80*/  UMOV UR6, URZ ;  /* 0x000000ff00067c82 */ /* 0x000fcc0008000000 */
.L_x_20:
[----:B--2---:R-:W-:Y:S01]  /*1b90*/  IMAD R3, R9, R16, UR6 ;  /* 0x0000000609037e24 */ /* 0x004fe2000f8e0210 */
[----:B------:R-:W-:-:S04]  /*1ba0*/  UIADD3 UR6, UPT, UPT, UR6, 0x8, URZ ;  /* 0x0000000806067890 */ /* 0x000fc8000fffe0ff */
[----:B------:R-:W-:Y:S01]  /*1bb0*/  LEA R3, R3, UR11, 0x2 ;  /* 0x0000000b03037c11 */ /* 0x000fe2000f8e10ff */
[----:B------:R-:W-:-:S04]  /*1bc0*/  UISETP.NE.AND UP2, UPT, UR6, UR9, UPT ;  /* 0x000000090600728c */ /* 0x000fc8000bf45270 */
[----:B------:R-:W0:Y:S04]  /*1bd0*/  LDS R21, [R3] ;  /* 0x0000000003157984 */ /* 0x000e280000000800 */
[----:B------:R-:W1:Y:S04]  /*1be0*/  LDS R27, [R3+0x4] ;  /* 0x00000400031b7984 */ /* 0x000e680000000800 */
[----:B------:R-:W2:Y:S04]  /*1bf0*/  LDS R25, [R3+0xc] ;  /* 0x00000c0003197984 */ /* 0x000ea80000000800 */
[----:B------:R-:W3:Y:S04]  /*1c00*/  LDS R29, [R3+0x8] ;  /* 0x00000800031d7984 */ /* 0x000ee80000000800 */
[----:B------:R-:W4:Y:S04]  /*1c10*/  LDS R23, [R3+0x10] ;  /* 0x0000100003177984 */ /* 0x000f280000000800 */
[----:B------:R-:W4:Y:S04]  /*1c20*/  LDS R17, [R3+0x14] ;  /* 0x0000140003117984 */ /* 0x000f280000000800 */
[----:B------:R-:W4:Y:S01]  /*1c30*/  LDS R15, [R3+0x18] ;  /* 0x00001800030f7984 */ /* 0x000f220000000800 */
[----:B0-----:R-:W-:-:S03]  /*1c40*/  FADD R18, R21, -R2 ;  /* 0x8000000215127221 */ /* 0x001fc60000000000 */
[----:B------:R-:W0:Y:S01]  /*1c50*/  LDS R21, [R3+0x1c] ;  /* 0x00001c0003157984 */ /* 0x000e220000000800 */
[----:B-1----:R-:W-:Y:S01]  /*1c60*/  FADD R27, R27, -R2 ;  /* 0x800000021b1b7221 */ /* 0x002fe20000000000 */
[----:B------:R-:W-:-:S03]  /*1c70*/  FMUL R18, R18, 1.4426950216293334961 ;  /* 0x3fb8aa3b12127820 */ /* 0x000fc60000400000 */
[----:B------:R-:W-:Y:S01]  /*1c80*/  FMUL R20, R27, 1.4426950216293334961 ;  /* 0x3fb8aa3b1b147820 */ /* 0x000fe20000400000 */
[--C-:B--2---:R-:W-:Y:S01]  /*1c90*/  FADD R25, R25, -R2.reuse ;  /* 0x8000000219197221 */ /* 0x104fe20000000000 */
[----:B------:R-:W-:Y:S01]  /*1ca0*/  FSETP.GEU.AND P6, PT, R18, -126, PT ;  /* 0xc2fc00001200780b */ /* 0x000fe20003fce000 */
[--C-:B---3--:R-:W-:Y:S02]  /*1cb0*/  FADD R29, R29, -R2.reuse ;  /* 0x800000021d1d7221 */ /* 0x108fe40000000000 */
[----:B------:R-:W-:Y:S01]  /*1cc0*/  FSETP.GEU.AND P0, PT, R20, -126, PT ;  /* 0xc2fc00001400780b */ /* 0x000fe20003f0e000 */
[----:B------:R-:W-:Y:S01]  /*1cd0*/  FMUL R24, R25, 1.4426950216293334961 ;  /* 0x3fb8aa3b19187820 */ /* 0x000fe20000400000 */
[----:B----4-:R-:W-:Y:S01]  /*1ce0*/  FADD R23, R23, -R2 ;  /* 0x8000000217177221 */ /* 0x010fe20000000000 */
[----:B------:R-:W-:-:S03]  /*1cf0*/  FMUL R22, R29, 1.4426950216293334961 ;  /* 0x3fb8aa3b1d167820 */ /* 0x000fc60000400000 */
[----:B------:R-:W-:Y:S01]  /*1d00*/  FSETP.GEU.AND P2, PT, R24, -126, PT ;  /* 0xc2fc00001800780b */ /* 0x000fe20003f4e000 */
[--C-:B------:R-:W-:Y:S01]  /*1d10*/  FADD R17, R17, -R2.reuse ;  /* 0x8000000211117221 */ /* 0x100fe20000000000 */
[----:B------:R-:W-:Y:S01]  /*1d20*/  FMUL R23, R23, 1.4426950216293334961 ;  /* 0x3fb8aa3b17177820 */ /* 0x000fe20000400000 */
[----:B------:R-:W-:Y:S01]  /*1d30*/  FSETP.GEU.AND P1, PT, R22, -126, PT ;  /* 0xc2fc00001600780b */ /* 0x000fe20003f2e000 */
[----:B------:R-:W-:Y:S01]  /*1d40*/  @!P6 FMUL R18, R18, 0.5 ;  /* 0x3f0000001212e820 */ /* 0x000fe20000400000 */
[----:B------:R-:W-:Y:S01]  /*1d50*/  FADD R25, R15, -R2 ;  /* 0x800000020f197221 */ /* 0x000fe20000000000 */
[----:B------:R-:W-:Y:S01]  /*1d60*/  FMUL R15, R17, 1.4426950216293334961 ;  /* 0x3fb8aa3b110f7820 */ /* 0x000fe20000400000 */
[----:B------:R-:W-:Y:S01]  /*1d70*/  @!P0 FMUL R20, R20, 0.5 ;  /* 0x3f00000014148820 */ /* 0x000fe20000400000 */
[----:B------:R-:W-:Y:S01]  /*1d80*/  FSETP.GEU.AND P4, PT, R23, -126, PT ;  /* 0xc2fc00001700780b */ /* 0x000fe20003f8e000 */
[----:B------:R-:W-:Y:S01]  /*1d90*/  FMUL R25, R25, 1.4426950216293334961 ;  /* 0x3fb8aa3b19197820 */ /* 0x000fe20000400000 */
[----:B------:R-:W1:Y:S01]  /*1da0*/  MUFU.EX2 R18, R18 ;  /* 0x0000001200127308 */ /* 0x000e620000000800 */
[----:B------:R-:W-:-:S02]  /*1db0*/  FSETP.GEU.AND P5, PT, R15, -126, PT ;  /* 0xc2fc00000f00780b */ /* 0x000fc40003fae000 */
[----:B------:R-:W-:-:S03]  /*1dc0*/  @!P2 FMUL R24, R24, 0.5 ;  /* 0x3f0000001818a820 */ /* 0x000fc60000400000 */
[----:B------:R-:W-:Y:S02]  /*1dd0*/  @!P1 FMUL R22, R22, 0.5 ;  /* 0x3f00000016169820 */ /* 0x000fe40000400000 */
[----:B------:R-:W2:Y:S03]  /*1de0*/  MUFU.EX2 R20, R20 ;  /* 0x0000001400147308 */ /* 0x000ea60000000800 */
[----:B------:R-:W-:Y:S01]  /*1df0*/  @!P4 FMUL R23, R23, 0.5 ;  /* 0x3f0000001717c820 */ /* 0x000fe20000400000 */
[----:B0-----:R-:W-:Y:S02]  /*1e00*/  FADD R21, R21, -R2 ;  /* 0x8000000215157221 */ /* 0x001fe40000000000 */
[----:B------:R-:W-:Y:S02]  /*1e10*/  @!P5 FMUL R15, R15, 0.5 ;  /* 0x3f0000000f0fd820 */ /* 0x000fe40000400000 */
[----:B------:R-:W0:Y:S01]  /*1e20*/  MUFU.EX2 R28, R24 ;  /* 0x00000018001c7308 */ /* 0x000e220000000800 */
[----:B------:R-:W-:Y:S01]  /*1e30*/  FMUL R21, R21, 1.4426950216293334961 ;  /* 0x3fb8aa3b15157820 */ /* 0x000fe20000400000 */
[----:B-1----:R-:W-:Y:S01]  /*1e40*/  @!P6 FMUL R18, R18, R18 ;  /* 0x000000121212e220 */ /* 0x002fe20000400000 */
[----:B------:R-:W-:-:S03]  /*1e50*/  FSETP.GEU.AND P6, PT, R25, -126, PT ;  /* 0xc2fc00001900780b */ /* 0x000fc60003fce000 */
[----:B------:R-:W-:Y:S01]  /*1e60*/  FADD R19, R18, R19 ;  /* 0x0000001312137221 */ /* 0x000fe20000000000 */
[----:B------:R1:W-:Y:S01]  /*1e70*/  STS [R3], R18 ;  /* 0x0000001203007388 */ /* 0x0003e20000000800 */
[----:B------:R-:W3:Y:S01]  /*1e80*/  MUFU.EX2 R22, R22 ;  /* 0x0000001600167308 */ /* 0x000ee20000000800 */
[----:B--2---:R-:W-:Y:S01]  /*1e90*/  @!P0 FMUL R20, R20, R20 ;  /* 0x0000001414148220 */ /* 0x004fe20000400000 */
[----:B------:R-:W-:-:S03]  /*1ea0*/  FSETP.GEU.AND P0, PT, R21, -126, PT ;  /* 0xc2fc00001500780b */ /* 0x000fc60003f0e000 */
[----:B------:R-:W-:Y:S01]  /*1eb0*/  FADD R19, R19, R20 ;  /* 0x0000001413137221 */ /* 0x000fe20000000000 */
[----:B------:R2:W-:Y:S02]  /*1ec0*/  STS [R3+0x4], R20 ;  /* 0x0000041403007388 */ /* 0x0005e40000000800 */
[----:B------:R-:W-:Y:S01]  /*1ed0*/  @!P6 FMUL R25, R25, 0.5 ;  /* 0x3f0000001919e820 */ /* 0x000fe20000400000 */
[----:B------:R-:W4:Y:S01]  /*1ee0*/  MUFU.EX2 R23, R23 ;  /* 0x0000001700177308 */ /* 0x000f220000000800 */
[----:B0-----:R-:W-:-:S05]  /*1ef0*/  @!P2 FMUL R28, R28, R28 ;  /* 0x0000001c1c1ca220 */ /* 0x001fca0000400000 */
[----:B------:R-:W-:Y:S01]  /*1f00*/  @!P0 FMUL R21, R21, 0.5 ;  /* 0x3f00000015158820 */ /* 0x000fe20000400000 */
[----:B------:R2:W-:Y:S01]  /*1f10*/  STS [R3+0xc], R28 ;  /* 0x00000c1c03007388 */ /* 0x0005e20000000800 */
[----:B------:R-:W0:Y:S01]  /*1f20*/  MUFU.EX2 R15, R15 ;  /* 0x0000000f000f7308 */ /* 0x000e220000000800 */
[----:B---3--:R-:W-:-:S04]  /*1f30*/  @!P1 FMUL R22, R22, R22 ;  /* 0x0000001616169220 */ /* 0x008fc80000400000 */
[----:B------:R-:W-:Y:S01]  /*1f40*/  FADD R19, R19, R22 ;  /* 0x0000001613137221 */ /* 0x000fe20000000000 */
[----:B------:R2:W-:Y:S02]  /*1f50*/  STS [R3+0x8], R22 ;  /* 0x0000081603007388 */ /* 0x0005e40000000800 */
[----:B------:R-:W3:Y:S01]  /*1f60*/  MUFU.EX2 R26, R25 ;  /* 0x00000019001a7308 */ /* 0x000ee20000000800 */
[----:B----4-:R-:W-:Y:S01]  /*1f70*/  @!P4 FMUL R23, R23, R23 ;  /* 0x000000171717c220 */ /* 0x010fe20000400000 */
[----:B------:R-:W-:-:S04]  /*1f80*/  FADD R19, R19, R28 ;  /* 0x0000001c13137221 */ /* 0x000fc80000000000 */
[----:B------:R2:W-:Y:S01]  /*1f90*/  STS [R3+0x10], R23 ;  /* 0x0000101703007388 */ /* 0x0005e20000000800 */
[----:B-1----:R-:W-:Y:S01]  /*1fa0*/  FADD R18, R19, R23 ;  /* 0x0000001713127221 */ /* 0x002fe20000000000 */
[----:B------:R-:W1:Y:S01]  /*1fb0*/  MUFU.EX2 R24, R21 ;  /* 0x0000001500187308 */ /* 0x000e620000000800 */
[----:B0-----:R-:W-:-:S04]  /*1fc0*/  @!P5 FMUL R15, R15, R15 ;  /* 0x0000000f0f0fd220 */ /* 0x001fc80000400000 */
[----:B------:R-:W-:Y:S01]  /*1fd0*/  FADD R17, R18, R15 ;  /* 0x0000000f12117221 */ /* 0x000fe20000000000 */
[----:B------:R2:W-:Y:S01]  /*1fe0*/  STS [R3+0x14], R15 ;  /* 0x0000140f03007388 */ /* 0x0005e20000000800 */
[----:B---3--:R-:W-:-:S04]  /*1ff0*/  @!P6 FMUL R26, R26, R26 ;  /* 0x0000001a1a1ae220 */ /* 0x008fc80000400000 */
[----:B------:R-:W-:Y:S01]  /*2000*/  FADD R17, R17, R26 ;  /* 0x0000001a11117221 */ /* 0x000fe20000000000 */
[----:B------:R2:W-:Y:S01]  /*2010*/  STS [R3+0x18], R26 ;  /* 0x0000181a03007388 */ /* 0x0005e20000000800 */
[----:B-1----:R-:W-:-:S04]  /*2020*/  @!P0 FMUL R24, R24, R24 ;  /* 0x0000001818188220 */ /* 0x002fc80000400000 */
[----:B------:R-:W-:Y:S01]  /*2030*/  FADD R19, R17, R24 ;  /* 0x0000001811137221 */ /* 0x000fe20000000000 */
[----:B------:R2:W-:Y:S01]  /*2040*/  STS [R3+0x1c], R24 ;  /* 0x00001c1803007388 */ /* 0x0005e20000000800 */
[----:B------:R-:W-:Y:S05]  /*2050*/  BRA.U UP2, `(.L_x_20) ;  /* 0xfffffff902cc7547 */ /* 0x000fea000b83ffff */
[----:B------:R-:W-:-:S05]  /*2060*/  UMOV UR6, UR9 ;  /* 0x0000000900067c82 */ /* 0x000fca0008000000 */
.L_x_19:
[----:B------:R-:W-:-:S09]  /*2070*/  UISETP.NE.AND UP2, UPT, UR23, URZ, UPT ;  /* 0x000000ff1700728c */ /* 0x000fd2000bf45270 */
[----:B------:R-:W-:Y:S05]  /*2080*/  BRA.U !UP2, `(.L_x_18) ;  /* 0x000000050a3c7547 */ /* 0x000fea000b800000 */
[----:B------:R-:W-:Y:S02]  /*2090*/  UISETP.GE.U32.AND UP2, UPT, UR29, 0x3, UPT ;  /* 0x000000031d00788c */ /* 0x000fe4000bf46070 */
[----:B------:R-:W-:-:S07]  /*20a0*/  UISETP.NE.AND UP3, UPT, UR22, URZ, UPT ;  /* 0x000000ff1600728c */ /* 0x000fce000bf65270 */
[----:B------:R-:W-:Y:S05]  /*20b0*/  BRA.U !UP2, `(.L_x_21) ;  /* 0x000000010a9c7547 */ /* 0x000fea000b800000 */
[----:B--2---:R-:W-:Y:S01]  /*20c0*/  IMAD R3, R9, R16, UR6 ;  /* 0x0000000609037e24 */ /* 0x004fe2000f8e0210 */
[----:B------:R-:W-:-:S04]  /*20d0*/  UIADD3 UR6, UPT, UPT, UR6, 0x4, URZ ;  /* 0x0000000406067890 */ /* 0x000fc8000fffe0ff */
[----:B------:R-:W-:-:S05]  /*20e0*/  LEA R3, R3, UR11, 0x2 ;  /* 0x0000000b03037c11 */ /* 0x000fca000f8e10ff */
[----:B------:R-:W0:Y:S04]  /*20f0*/  LDS R15, [R3] ;  /* 0x00000000030f7984 */ /* 0x000e280000000800 */
[----:B------:R-:W1:Y:S04]  /*2100*/  LDS R17, [R3+0x4] ;  /* 0x0000040003117984 */ /* 0x000e680000000800 */
[----:B------:R-:W2:Y:S04]  /*2110*/  LDS R21, [R3+0x8] ;  /* 0x0000080003157984 */ /* 0x000ea80000000800 */
[----:B------:R-:W3:Y:S01]  /*2120*/  LDS R23, [R3+0xc] ;  /* 0x00000c0003177984 */ /* 0x000ee20000000800 */
[--C-:B0-----:R-:W-:Y:S01]  /*2130*/  FADD R15, R15, -R2.reuse ;  /* 0x800000020f0f7221 */ /* 0x101fe20000000000 */
[----:B-1----:R-:W-:-:S03]  /*2140*/  FADD R17, R17, -R2 ;  /* 0x8000000211117221 */ /* 0x002fc60000000000 */
[----:B------:R-:W-:Y:S01]  /*2150*/  FMUL R15, R15, 1.4426950216293334961 ;  /* 0x3fb8aa3b0f0f7820 */ /* 0x000fe20000400000 */
[----:B--2---:R-:W-:Y:S01]  /*2160*/  FADD R21, R21, -R2 ;  /* 0x8000000215157221 */ /* 0x004fe20000000000 */
[----:B------:R-:W-:-:S03]  /*2170*/  FMUL R17, R17, 1.4426950216293334961 ;  /* 0x3fb8aa3b11117820 */ /* 0x000fc60000400000 */
[----:B------:R-:W-:Y:S01]  /*2180*/  FSETP.GEU.AND P0, PT, R15, -126, PT ;  /* 0xc2fc00000f00780b */ /* 0x000fe20003f0e000 */
[----:B---3--:R-:W-:Y:S01]  /*2190*/  FADD R23, R23, -R2 ;  /* 0x8000000217177221 */ /* 0x008fe20000000000 */
[----:B------:R-:W-:Y:S01]  /*21a0*/  FMUL R21, R21, 1.4426950216293334961 ;  /* 0x3fb8aa3b15157820 */ /* 0x000fe20000400000 */
[----:B------:R-:W-:Y:S02]  /*21b0*/  FSETP.GEU.AND P1, PT, R17, -126, PT ;  /* 0xc2fc00001100780b */ /* 0x000fe40003f2e000 */
[----:B------:R-:W-:Y:S02]  /*21c0*/  FMUL R23, R23, 1.4426950216293334961 ;  /* 0x3fb8aa3b17177820 */ /* 0x000fe40000400000 */
[----:B------:R-:W-:-:S03]  /*21d0*/  FSETP.GEU.AND P2, PT, R21, -126, PT ;  /* 0xc2fc00001500780b */ /* 0x000fc60003f4e000 */
[----:B------:R-:W-:-:S03]  /*21e0*/  FSETP.GEU.AND P4, PT, R23, -126, PT ;  /* 0xc2fc00001700780b */ /* 0x000fc60003f8e000 */
[----:B------:R-:W-:-:S03]  /*21f0*/  @!P0 FMUL R15, R15, 0.5 ;  /* 0x3f0000000f0f8820 */ /* 0x000fc60000400000 */
[----:B------:R-:W-:Y:S01]  /*2200*/  @!P1 FMUL R17, R17, 0.5 ;  /* 0x3f00000011119820 */ /* 0x000fe20000400000 */
[----:B------:R-:W0:Y:S03]  /*2210*/  MUFU.EX2 R18, R15 ;  /* 0x0000000f00127308 */ /* 0x000e260000000800 */
[----:B------:R-:W-:-:S03]  /*2220*/  @!P2 FMUL R21, R21, 0.5 ;  /* 0x3f0000001515a820 */ /* 0x000fc60000400000 */
[----:B------:R-:W-:Y:S02]  /*2230*/  @!P4 FMUL R23, R23, 0.5 ;  /* 0x3f0000001717c820 */ /* 0x000fe40000400000 */
[----:B------:R-:W1:Y:S08]  /*2240*/  MUFU.EX2 R20, R17 ;  /* 0x0000001100147308 */ /* 0x000e700000000800 */
[----:B------:R-:W2:Y:S01]  /*2250*/  MUFU.EX2 R22, R21 ;  /* 0x0000001500167308 */ /* 0x000ea20000000800 */
[----:B0-----:R-:W-:-:S04]  /*2260*/  @!P0 FMUL R18, R18, R18 ;  /* 0x0000001212128220 */ /* 0x001fc80000400000 */
[----:B------:R-:W-:Y:S01]  /*2270*/  FADD R19, R19, R18 ;  /* 0x0000001213137221 */ /* 0x000fe20000000000 */
[----:B------:R0:W-:Y:S02]  /*2280*/  STS [R3], R18 ;  /* 0x0000001203007388 */ /* 0x0001e40000000800 */
[----:B------:R-:W3:Y:S01]  /*2290*/  MUFU.EX2 R24, R23 ;  /* 0x0000001700187308 */ /* 0x000ee20000000800 */
[----:B-1----:R-:W-:-:S04]  /*22a0*/  @!P1 FMUL R20, R20, R20 ;  /* 0x0000001414149220 */ /* 0x002fc80000400000 */
[----:B------:R-:W-:Y:S01]  /*22b0*/  FADD R19, R19, R20 ;  /* 0x0000001413137221 */ /* 0x000fe20000000000 */
[----:B------:R0:W-:Y:S01]  /*22c0*/  STS [R3+0x4], R20 ;  /* 0x0000041403007388 */ /* 0x0001e20000000800 */
[----:B--2---:R-:W-:-:S04]  /*22d0*/  @!P2 FMUL R22, R22, R22 ;  /* 0x000000161616a220 */ /* 0x004fc80000400000 */
[----:B------:R-:W-:Y:S01]  /*22e0*/  FADD R19, R19, R22 ;  /* 0x0000001613137221 */ /* 0x000fe20000000000 */
[----:B------:R0:W-:Y:S01]  /*22f0*/  STS [R3+0x8], R22 ;  /* 0x0000081603007388 */ /* 0x0001e20000000800 */
[----:B---3--:R-:W-:-:S04]  /*2300*/  @!P4 FMUL R24, R24, R24 ;  /* 0x000000181818c220 */ /* 0x008fc80000400000 */
[----:B------:R-:W-:Y:S01]  /*2310*/  FADD R19, R19, R24 ;  /* 0x0000001813137221 */ /* 0x000fe20000000000 */
[----:B------:R0:W-:Y:S06]  /*2320*/  STS [R3+0xc], R24 ;  /* 0x00000c1803007388 */ /* 0x0001ec0000000800 */
.L_x_21:
[----:B------:R-:W-:Y:S05]  /*2330*/  BRA.U !UP3, `(.L_x_18) ;  /* 0x000000010b907547 */ /* 0x000fea000b800000 */
[----:B------:R-:W-:Y:S02]  /*2340*/  UISETP.NE.AND UP2, UPT, UR27, URZ, UPT ;  /* 0x000000ff1b00728c */ /* 0x000fe4000bf45270 */
[----:B------:R-:W-:-:S07]  /*2350*/  UISETP.NE.AND UP3, UPT, UR10, URZ, UPT ;  /* 0x000000ff0a00728c */ /* 0x000fce000bf65270 */
[----:B------:R-:W-:Y:S05]  /*2360*/  BRA.U !UP2, `(.L_x_22) ;  /* 0x000000010a547547 */ /* 0x000fea000b800000 */
[----:B0-2---:R-:W-:Y:S01]  /*2370*/  IMAD R3, R9, R16, UR6 ;  /* 0x0000000609037e24 */ /* 0x005fe2000f8e0210 */
[----:B------:R-:W-:-:S04]  /*2380*/  UIADD3 UR6, UPT, UPT, UR6, 0x2, URZ ;  /* 0x0000000206067890 */ /* 0x000fc8000fffe0ff */
[----:B------:R-:W-:-:S05]  /*2390*/  LEA R17, R3, UR11, 0x2 ;  /* 0x0000000b03117c11 */ /* 0x000fca000f8e10ff */
[----:B------:R-:W0:Y:S04]  /*23a0*/  LDS R3, [R17] ;  /* 0x0000000011037984 */ /* 0x000e280000000800 */
[----:B------:R-:W1:Y:S01]  /*23b0*/  LDS R15, [R17+0x4] ;  /* 0x00000400110f7984 */ /* 0x000e620000000800 */
[--C-:B0-----:R-:W-:Y:S01]  /*23c0*/  FADD R3, R3, -R2.reuse ;  /* 0x8000000203037221 */ /* 0x101fe20000000000 */
[----:B-1----:R-:W-:-:S03]  /*23d0*/  FADD R15, R15, -R2 ;  /* 0x800000020f0f7221 */ /* 0x002fc60000000000 */
[----:B------:R-:W-:Y:S01]  /*23e0*/  FMUL R3, R3, 1.4426950216293334961 ;  /* 0x3fb8aa3b03037820 */ /* 0x000fe20000400000 */
[----:B------:R-:W-:-:S04]  /*23f0*/  FMUL R15, R15, 1.4426950216293334961 ;  /* 0x3fb8aa3b0f0f7820 */ /* 0x000fc80000400000 */
[----:B------:R-:W-:Y:S02]  /*2400*/  FSETP.GEU.AND P0, PT, R3, -126, PT ;  /* 0xc2fc00000300780b */ /* 0x000fe40003f0e000 */
[----:B------:R-:W-:-:S11]  /*2410*/  FSETP.GEU.AND P1, PT, R15, -126, PT ;  /* 0xc2fc00000f00780b */ /* 0x000fd60003f2e000 */
[----:B------:R-:W-:Y:S02]  /*2420*/  @!P0 FMUL R3, R3, 0.5 ;  /* 0x3f00000003038820 */ /* 0x000fe40000400000 */
[----:B------:R-:W-:Y:S02]  /*2430*/  @!P1 FMUL R15, R15, 0.5 ;  /* 0x3f0000000f0f9820 */ /* 0x000fe40000400000 */
[----:B------:R-:W0:Y:S08]  /*2440*/  MUFU.EX2 R18, R3 ;  /* 0x0000000300127308 */ /* 0x000e300000000800 */
[----:B------:R-:W1:Y:S01]  /*2450*/  MUFU.EX2 R20, R15 ;  /* 0x0000000f00147308 */ /* 0x000e620000000800 */
[----:B0-----:R-:W-:-:S04]  /*2460*/  @!P0 FMUL R18, R18, R18 ;  /* 0x0000001212128220 */ /* 0x001fc80000400000 */
[----:B------:R-:W-:Y:S01]  /*2470*/  FADD R19, R19, R18 ;  /* 0x0000001213137221 */ /* 0x000fe20000000000 */
[----:B------:R3:W-:Y:S01]  /*2480*/  STS [R17], R18 ;  /* 0x0000001211007388 */ /* 0x0007e20000000800 */
[----:B-1----:R-:W-:-:S04]  /*2490*/  @!P1 FMUL R20, R20, R20 ;  /* 0x0000001414149220 */ /* 0x002fc80000400000 */
[----:B------:R-:W-:Y:S01]  /*24a0*/  FADD R19, R19, R20 ;  /* 0x0000001413137221 */ /* 0x000fe20000000000 */
[----:B------:R3:W-:Y:S06]  /*24b0*/  STS [R17+0x4], R20 ;  /* 0x0000041411007388 */ /* 0x0007ec0000000800 */
.L_x_22:
[----:B------:R-:W-:Y:S05]  /*24c0*/  BRA.U !UP3, `(.L_x_18) ;  /* 0x000000010b2c7547 */ /* 0x000fea000b800000 */
[----:B------:R-:W-:-:S05]  /*24d0*/  IMAD R16, R9, R16, UR6 ;  /* 0x0000000609107e24 */ /* 0x000fca000f8e0210 */
[----:B------:R-:W-:-:S05]  /*24e0*/  LEA R16, R16, UR11, 0x2 ;  /* 0x0000000b10107c11 */ /* 0x000fca000f8e10ff */
[----:B0-2---:R-:W0:Y:S02]  /*24f0*/  LDS R3, [R16] ;  /* 0x0000000010037984 */ /* 0x005e240000000800 */
[----:B0-----:R-:W-:-:S04]  /*2500*/  FADD R3, R3, -R2 ;  /* 0x8000000203037221 */ /* 0x001fc80000000000 */
[----:B------:R-:W-:-:S05]  /*2510*/  FMUL R3, R3, 1.4426950216293334961 ;  /* 0x3fb8aa3b03037820 */ /* 0x000fca0000400000 */
[----:B------:R-:W-:-:S13]  /*2520*/  FSETP.GEU.AND P0, PT, R3, -126, PT ;  /* 0xc2fc00000300780b */ /* 0x000fda0003f0e000 */
[----:B------:R-:W-:-:S04]  /*2530*/  @!P0 FMUL R3, R3, 0.5 ;  /* 0x3f00000003038820 */ /* 0x000fc80000400000 */
[----:B------:R-:W0:Y:S02]  /*2540*/  MUFU.EX2 R15, R3 ;  /* 0x00000003000f7308 */ /* 0x000e240000000800 */
[----:B0-----:R-:W-:-:S04]  /*2550*/  @!P0 FMUL R15, R15, R15 ;  /* 0x0000000f0f0f8220 */ /* 0x001fc80000400000 */
[----:B------:R-:W-:Y:S01]  /*2560*/  FADD R19, R19, R15 ;  /* 0x0000000f13137221 */ /* 0x000fe20000000000 */
[----:B------:R1:W-:Y:S06]  /*2570*/  STS [R16], R15 ;  /* 0x0000000f10007388 */ /* 0x0003ec0000000800 */
.L_x_18:
[C---:B-12--5:R-:W-:Y:S01]  /*2580*/  FMNMX R15, R0.reuse, R2, !PT ;  /* 0x00000002000f7209 */ /* 0x066fe20007800000 */
[----:B------:R-:W-:Y:S04]  /*2590*/  BSSY.RECONVERGENT B0, `(.L_x_23) ;  /* 0x000001b000007945 */ /* 0x000fe80003800200 */
[----:B------:R-:W-:Y:S01]  /*25a0*/  FADD R0, R0, -R15 ;  /* 0x8000000f00007221 */ /* 0x000fe20000000000 */
[----:B------:R-:W-:-:S03]  /*25b0*/  FADD R2, -R15, R2 ;  /* 0x000000020f027221 */ /* 0x000fc60000000100 */
[----:B------:R-:W-:Y:S01]  /*25c0*/  FMUL R0, R0, 1.4426950216293334961 ;  /* 0x3fb8aa3b00007820 */ /* 0x000fe20000400000 */
[----:B------:R-:W-:-:S04]  /*25d0*/  FMUL R2, R2, 1.4426950216293334961 ;  /* 0x3fb8aa3b02027820 */ /* 0x000fc80000400000 */
[----:B------:R-:W-:Y:S02]  /*25e0*/  FSETP.GEU.AND P0, PT, R0, -126, PT ;  /* 0xc2fc00000000780b */ /* 0x000fe40003f0e000 */
[----:B------:R-:W-:-:S11]  /*25f0*/  FSETP.GEU.AND P1, PT, R2, -126, PT ;  /* 0xc2fc00000200780b */ /* 0x000fd60003f2e000 */
[----:B------:R-:W-:Y:S02]  /*2600*/  @!P0 FMUL R0, R0, 0.5 ;  /* 0x3f00000000008820 */ /* 0x000fe40000400000 */
[----:B------:R-:W-:Y:S02]  /*2610*/  @!P1 FMUL R2, R2, 0.5 ;  /* 0x3f00000002029820 */ /* 0x000fe40000400000 */
[----:B0-----:R-:W0:Y:S08]  /*2620*/  MUFU.EX2 R3, R0 ;  /* 0x0000000000037308 */ /* 0x001e300000000800 */
[----:B---3--:R-:W1:Y:S01]  /*2630*/  MUFU.EX2 R17, R2 ;  /* 0x0000000200117308 */ /* 0x008e620000000800 */
[----:B0-----:R-:W-:-:S04]  /*2640*/  @!P0 FMUL R3, R3, R3 ;  /* 0x0000000303038220 */ /* 0x001fc80000400000 */
[----:B------:R-:W-:Y:S01]  /*2650*/  FMUL R14, R14, R3 ;  /* 0x000000030e0e7220 */ /* 0x000fe20000400000 */
[----:B-1----:R-:W-:-:S04]  /*2660*/  @!P1 FMUL R17, R17, R17 ;  /* 0x0000001111119220 */ /* 0x002fc80000400000 */
[----:B------:R-:W-:-:S05]  /*2670*/  FFMA R19, R17, R19, R14 ;  /* 0x0000001311137223 */ /* 0x000fca000000000e */
[----:B------:R-:W-:-:S04]  /*2680*/  IADD3 R3, PT, PT, R19, 0x1800000, RZ ;  /* 0x0180000013037810 */ /* 0x000fc80007ffe0ff */
[----:B------:R-:W-:-:S04]  /*2690*/  LOP3.LUT R3, R3, 0x7f800000, RZ, 0xc0, !PT ;  /* 0x7f80000003037812 */ /* 0x000fc800078ec0ff */
[----:B------:R-:W-:-:S13]  /*26a0*/  ISETP.GT.U32.AND P0, PT, R3, 0x1ffffff, PT ;  /* 0x01ffffff0300780c */ /* 0x000fda0003f04070 */
[----:B------:R-:W-:Y:S05]  /*26b0*/  @P0 BRA `(.L_x_24) ;  /* 0x0000000000100947 */ /* 0x000fea0003800000 */
[----:B------:R-:W-:-:S07]  /*26c0*/  MOV R16, 0x26e0 ;  /* 0x000026e000107802 */ /* 0x000fce0000000f00 */
[----:B------:R-:W-:Y:S05]  /*26d0*/  CALL.REL.NOINC `($__internal_0_$__cuda_sm20_rcp_rn_f32_slowpath) ;  /* 0x0000003800487944 */ /* 0x000fea0003c00000 */
[----:B------:R-:W-:Y:S01]  /*26e0*/  MOV R16, R0 ;  /* 0x0000000000107202 */ /* 0x000fe20000000f00 */
[----:B------:R-:W-:Y:S06]  /*26f0*/  BRA `(.L_x_25) ;  /* 0x0000000000107947 */ /* 0x000fec0003800000 */
.L_x_24:
[----:B------:R-:W0:Y:S02]  /*2700*/  MUFU.RCP R16, R19 ;  /* 0x0000001300107308 */ /* 0x000e240000001000 */
[----:B0-----:R-:W-:-:S04]  /*2710*/  FFMA R0, R19, R16, -1 ;  /* 0xbf80000013007423 */ /* 0x001fc80000000010 */
[----:B------:R-:W-:-:S04]  /*2720*/  FADD.FTZ R3, -R0, -RZ ;  /* 0x800000ff00037221 */ /* 0x000fc80000010100 */
[----:B------:R-:W-:-:S07]  /*2730*/  FFMA R16, R16, R3, R16 ;  /* 0x0000000310107223 */ /* 0x000fce0000000010 */
.L_x_25:
[----:B------:R-:W-:Y:S05]  /*2740*/  BSYNC.RECONVERGENT B0 ;  /* 0x0000000000007941 */ /* 0x000fea0003800200 */
.L_x_23:
[----:B------:R-:W-:Y:S05]  /*2750*/  @P3 BRA `(.L_x_26) ;  /* 0x0000000800ac3947 */ /* 0x000fea0003800000 */
[----:B------:R-:W-:Y:S01]  /*2760*/  HFMA2 R18, -RZ, RZ, 0, 0 ;  /* 0x00000000ff127431 */ /* 0x000fe200000001ff */
[----:B------:R-:W-:Y:S06]  /*2770*/  BRA.U !UP0, `(.L_x_27) ;  /* 0x0000000508287547 */ /* 0x000fec000b800000 */
[----:B------:R-:W-:Y:S01]  /*2780*/  FMUL R21, RZ, R17 ;  /* 0x00000011ff157220 */ /* 0x000fe20000400000 */
[----:B------:R-:W-:-:S06]  /*2790*/  UMOV UR6, URZ ;  /* 0x000000ff00067c82 */ /* 0x000fcc0008000000 */
.L_x_28:
        /* <DEDUP_REMOVED lines=12> */
[----:B--2---:R-:W-:-:S03]  /*2860*/  FFMA R23, R14, R18, R21 ;  /* 0x000000120e177223 */ /* 0x004fc60000000015 */
[----:B------:R-:W2:Y:S01]  /*2870*/  LDG.E R18, desc[UR14][R2.64+0x24] ;  /* 0x0000240e02127981 */ /* 0x000ea2000c1e1900 */
[----:B------:R-:W-:Y:S01]  /*2880*/  FMUL R23, R23, R16 ;  /* 0x0000001017177220 */ /* 0x000fe20000400000 */
[C-C-:B---3--:R-:W-:Y:S02]  /*2890*/  FFMA R25, R14.reuse, R28, R21.reuse ;  /* 0x0000001c0e197223 */ /* 0x148fe40000000015 */
[----:B------:R-:W3:Y:S01]  /*28a0*/  LDG.E R28, desc[UR14][R2.64+0x38] ;  /* 0x0000380e021c7981 */ /* 0x000ee2000c1e1900 */
[C-C-:B----4-:R-:W-:Y:S01]  /*28b0*/  FFMA R27, R14.reuse, R27, R21.reuse ;  /* 0x0000001b0e1b7223 */ /* 0x150fe20000000015 */
[----:B------:R-:W-:Y:S02]  /*28c0*/  FMUL R25, R25, R16 ;  /* 0x0000001019197220 */ /* 0x000fe40000400000 */
[----:B------:R0:W-:Y:S01]  /*28d0*/  STG.E desc[UR14][R2.64], R23 ;  /* 0x0000001702007986 */ /* 0x0001e2000c10190e */
[----:B-----5:R-:W-:Y:S01]  /*28e0*/  FFMA R29, R14, R0, R21 ;  /* 0x000000000e1d7223 */ /* 0x020fe20000000015 */
[----:B------:R-:W-:-:S02]  /*28f0*/  FMUL R27, R27, R16 ;  /* 0x000000101b1b7220 */ /* 0x000fc40000400000 */
[----:B------:R-:W4:Y:S01]  /*2900*/  LDG.E R0, desc[UR14][R2.64+0x20] ;  /* 0x0000200e02007981 */ /* 0x000f22000c1e1900 */
[----:B------:R-:W-:-:S03]  /*2910*/  FMUL R29, R29, R16 ;  /* 0x000000101d1d7220 */ /* 0x000fc60000400000 */
[----:B------:R1:W-:Y:S01]  /*2920*/  STG.E desc[UR14][R2.64+0x4], R25 ;  /* 0x0000041902007986 */ /* 0x0003e2000c10190e */
[C-C-:B0-----:R-:W-:Y:S01]  /*2930*/  FFMA R23, R14.reuse, R22, R21.reuse ;  /* 0x000000160e177223 */ /* 0x141fe20000000015 */
[C-C-:B------:R-:W-:Y:S01]  /*2940*/  FFMA R22, R14.reuse, R20, R21.reuse ;  /* 0x000000140e167223 */ /* 0x140fe20000000015 */
[C-C-:B------:R-:W-:Y:S01]  /*2950*/  FFMA R26, R14.reuse, R26, R21.reuse ;  /* 0x0000001a0e1a7223 */ /* 0x140fe20000000015 */
[----:B------:R0:W-:Y:S01]  /*2960*/  STG.E desc[UR14][R2.64+0x8], R27 ;  /* 0x0000081b02007986 */ /* 0x0001e2000c10190e */
[----:B------:R-:W-:Y:S01]  /*2970*/  FMUL R23, R23, R16 ;  /* 0x0000001017177220 */ /* 0x000fe20000400000 */
[----:B------:R-:W-:Y:S02]  /*2980*/  FFMA R24, R14, R24, R21 ;  /* 0x000000180e187223 */ /* 0x000fe40000000015 */
[----:B------:R5:W-:Y:S01]  /*2990*/  STG.E desc[UR14][R2.64+0xc], R29 ;  /* 0x00000c1d02007986 */ /* 0x000be2000c10190e */
[----:B-1----:R-:W-:-:S03]  /*29a0*/  FMUL R25, R22, R16 ;  /* 0x0000001016197220 */ /* 0x002fc60000400000 */
[----:B------:R1:W-:Y:S01]  /*29b0*/  STG.E desc[UR14][R2.64+0x10], R23 ;  /* 0x0000101702007986 */ /* 0x0003e2000c10190e */
[----:B0-----:R-:W-:-:S03]  /*29c0*/  FMUL R27, R26, R16 ;  /* 0x000000101a1b7220 */ /* 0x001fc60000400000 */
[----:B------:R-:W4:Y:S01]  /*29d0*/  LDG.E R20, desc[UR14][R2.64+0x28] ;  /* 0x0000280e02147981 */ /* 0x000f22000c1e1900 */
[----:B-----5:R-:W-:-:S03]  /*29e0*/  FMUL R29, R24, R16 ;  /* 0x00000010181d7220 */ /* 0x020fc60000400000 */
[----:B------:R-:W5:Y:S04]  /*29f0*/  LDG.E R22, desc[UR14][R2.64+0x34] ;  /* 0x0000340e02167981 */ /* 0x000f68000c1e1900 */
[----:B-1----:R-:W5:Y:S04]  /*2a00*/  LDG.E R23, desc[UR14][R2.64+0x2c] ;  /* 0x00002c0e02177981 */ /* 0x002f68000c1e1900 */
[----:B------:R-:W5:Y:S04]  /*2a10*/  LDG.E R24, desc[UR14][R2.64+0x30] ;  /* 0x0000300e02187981 */ /* 0x000f68000c1e1900 */
[----:B------:R-:W5:Y:S04]  /*2a20*/  LDG.E R26, desc[UR14][R2.64+0x3c] ;  /* 0x00003c0e021a7981 */ /* 0x000f68000c1e1900 */
[----:B------:R-:W-:Y:S04]  /*2a30*/  STG.E desc[UR14][R2.64+0x14], R25 ;  /* 0x0000141902007986 */ /* 0x000fe8000c10190e */
[----:B------:R0:W-:Y:S04]  /*2a40*/  STG.E desc[UR14][R2.64+0x18], R27 ;  /* 0x0000181b02007986 */ /* 0x0001e8000c10190e */
[----:B------:R1:W-:Y:S01]  /*2a50*/  STG.E desc[UR14][R2.64+0x1c], R29 ;  /* 0x00001c1d02007986 */ /* 0x0003e2000c10190e */
[----:B------:R-:W-:-:S04]  /*2a60*/  UIADD3 UR6, UPT, UPT, UR6, 0x10, URZ ;  /* 0x0000001006067890 */ /* 0x000fc8000fffe0ff */
[----:B------:R-:W-:Y:S01]  /*2a70*/  UISETP.NE.AND UP0, UPT, UR6, UR16, UPT ;  /* 0x000000100600728c */ /* 0x000fe2000bf05270 */
[----:B--2---:R-:W-:-:S04]  /*2a80*/  FFMA R18, R14, R18, R21 ;  /* 0x000000120e127223 */ /* 0x004fc80000000015 */
[----:B0-----:R-:W-:Y:S01]  /*2a90*/  FMUL R27, R18, R16 ;  /* 0x00000010121b7220 */ /* 0x001fe20000400000 */
[C-C-:B---3--:R-:W-:Y:S01]  /*2aa0*/  FFMA R28, R14.reuse, R28, R21.reuse ;  /* 0x0000001c0e1c7223 */ /* 0x148fe20000000015 */
[----:B----4-:R-:W-:-:S04]  /*2ab0*/  FFMA R0, R14, R0, R21 ;  /* 0x000000000e007223 */ /* 0x010fc80000000015 */
[----:B------:R-:W-:Y:S01]  /*2ac0*/  FMUL R25, R0, R16 ;  /* 0x0000001000197220 */ /* 0x000fe20000400000 */
[----:B------:R-:W-:Y:S04]  /*2ad0*/  STG.E desc[UR14][R2.64+0x24], R27 ;  /* 0x0000241b02007986 */ /* 0x000fe8000c10190e */
[----:B------:R0:W-:Y:S01]  /*2ae0*/  STG.E desc[UR14][R2.64+0x20], R25 ;  /* 0x0000201902007986 */ /* 0x0001e2000c10190e */
[C-C-:B------:R-:W-:Y:S01]  /*2af0*/  FFMA R20, R14.reuse, R20, R21.reuse ;  /* 0x000000140e147223 */ /* 0x140fe20000000015 */
[C-C-:B-----5:R-:W-:Y:S01]  /*2b00*/  FFMA R22, R14.reuse, R22, R21.reuse ;  /* 0x000000160e167223 */ /* 0x160fe20000000015 */
[C-C-:B------:R-:W-:Y:S01]  /*2b10*/  FFMA R23, R14.reuse, R23, R21.reuse ;  /* 0x000000170e177223 */ /* 0x140fe20000000015 */
[C-C-:B------:R-:W-:Y:S01]  /*2b20*/  FFMA R24, R14.reuse, R24, R21.reuse ;  /* 0x000000180e187223 */ /* 0x140fe20000000015 */
[----:B------:R-:W-:Y:S01]  /*2b30*/  FFMA R26, R14, R26, R21 ;  /* 0x0000001a0e1a7223 */ /* 0x000fe20000000015 */
[-C--:B-1----:R-:W-:Y:S01]  /*2b40*/  FMUL R29, R20, R16.reuse ;  /* 0x00000010141d7220 */ /* 0x082fe20000400000 */
[-C--:B------:R-:W-:Y:S01]  /*2b50*/  FMUL R23, R23, R16.reuse ;  /* 0x0000001017177220 */ /* 0x080fe20000400000 */
[-C--:B------:R-:W-:Y:S01]  /*2b60*/  FMUL R24, R24, R16.reuse ;  /* 0x0000001018187220 */ /* 0x080fe20000400000 */
[-C--:B------:R-:W-:Y:S01]  /*2b70*/  FMUL R22, R22, R16.reuse ;  /* 0x0000001016167220 */ /* 0x080fe20000400000 */
[-C--:B0-----:R-:W-:Y:S01]  /*2b80*/  FMUL R25, R28, R16.reuse ;  /* 0x000000101c197220 */ /* 0x081fe20000400000 */
[----:B------:R-:W-:Y:S01]  /*2b90*/  FMUL R27, R26, R16 ;  /* 0x000000101a1b7220 */ /* 0x000fe20000400000 */
[----:B------:R0:W-:Y:S04]  /*2ba0*/  STG.E desc[UR14][R2.64+0x28], R29 ;  /* 0x0000281d02007986 */ /* 0x0001e8000c10190e */
[----:B------:R0:W-:Y:S04]  /*2bb0*/  STG.E desc[UR14][R2.64+0x2c], R23 ;  /* 0x00002c1702007986 */ /* 0x0001e8000c10190e */
[----:B------:R0:W-:Y:S04]  /*2bc0*/  STG.E desc[UR14][R2.64+0x30], R24 ;  /* 0x0000301802007986 */ /* 0x0001e8000c10190e */
[----:B------:R0:W-:Y:S04]  /*2bd0*/  STG.E desc[UR14][R2.64+0x34], R22 ;  /* 0x0000341602007986 */ /* 0x0001e8000c10190e */
[----:B------:R0:W-:Y:S04]  /*2be0*/  STG.E desc[UR14][R2.64+0x38], R25 ;  /* 0x0000381902007986 */ /* 0x0001e8000c10190e */
[----:B------:R0:W-:Y:S01]  /*2bf0*/  STG.E desc[UR14][R2.64+0x3c], R27 ;  /* 0x00003c1b02007986 */ /* 0x0001e2000c10190e */
[----:B------:R-:W-:Y:S05]  /*2c00*/  BRA.U UP0, `(.L_x_28) ;  /* 0xfffffff900e47547 */ /* 0x000fea000b83ffff */
[----:B------:R-:W-:-:S07]  /*2c10*/  MOV R18, UR16 ;  /* 0x0000001000127c02 */ /* 0x000fce0008000f00 */
.L_x_27:
[----:B------:R-:W-:Y:S05]  /*2c20*/  BRA.U !UP1, `(.L_x_29) ;  /* 0x0000000d09447547 */ /* 0x000fea000b800000 */
[----:B------:R-:W-:Y:S02]  /*2c30*/  UIADD3 UR6, UPT, UPT, UR18, -0x1, URZ ;  /* 0xffffffff12067890 */ /* 0x000fe4000fffe0ff */
[----:B------:R-:W-:Y:S02]  /*2c40*/  UISETP.NE.AND UP1, UPT, UR20, URZ, UPT ;  /* 0x000000ff1400728c */ /* 0x000fe4000bf25270 */
[----:B------:R-:W-:-:S09]  /*2c50*/  UISETP.GE.U32.AND UP0, UPT, UR6, 0x7, UPT ;  /* 0x000000070600788c */ /* 0x000fd2000bf06070 */
[----:B------:R-:W-:Y:S05]  /*2c60*/  BRA.U !UP0, `(.L_x_30) ;  /* 0x0000000108987547 */ /* 0x000fea000b800000 */
[----:B0-----:R-:W0:Y:S01]  /*2c70*/  LDC.64 R2, c[0x0][0x3c8] ;  /* 0x0000f200ff027b82 */ /* 0x001e220000000a00 */
[----:B------:R-:W1:Y:S02]  /*2c80*/  LDCU UR6, c[0x0][0x39c] ;  /* 0x00007380ff0677ac */ /* 0x000e640008000800 */
[----:B-1----:R-:W-:-:S04]  /*2c90*/  IMAD R21, R13, UR6, R18 ;  /* 0x000000060d157c24 */ /* 0x002fc8000f8e0212 */
[----:B0-----:R-:W-:-:S05]  /*2ca0*/  IMAD.WIDE R2, R21, 0x4, R2 ;  /* 0x0000000415027825 */ /* 0x001fca00078e0202 */
[----:B------:R-:W2:Y:S01]  /*2cb0*/  LDG.E R20, desc[UR14][R2.64] ;  /* 0x0000000e02147981 */ /* 0x000ea2000c1e1900 */
[----:B------:R-:W-:-:S03]  /*2cc0*/  FMUL R21, RZ, R17 ;  /* 0x00000011ff157220 */ /* 0x000fc60000400000 */
[----:B------:R-:W3:Y:S04]  /*2cd0*/  LDG.E R27, desc[UR14][R2.64+0x4] ;  /* 0x0000040e021b7981 */ /* 0x000ee8000c1e1900 */
[----:B------:R-:W4:Y:S04]  /*2ce0*/  LDG.E R0, desc[UR14][R2.64+0x8] ;  /* 0x0000080e02007981 */ /* 0x000f28000c1e1900 */
[----:B------:R-:W5:Y:S04]  /*2cf0*/  LDG.E R22, desc[UR14][R2.64+0x10] ;  /* 0x0000100e02167981 */ /* 0x000f68000c1e1900 */
[----:B------:R-:W5:Y:S04]  /*2d00*/  LDG.E R24, desc[UR14][R2.64+0x18] ;  /* 0x0000180e02187981 */ /* 0x000f68000c1e1900 */
[----:B------:R-:W5:Y:S01]  /*2d10*/  LDG.E R26, desc[UR14][R2.64+0x1c] ;  /* 0x00001c0e021a7981 */ /* 0x000f62000c1e1900 */
[----:B--2---:R-:W-:-:S03]  /*2d20*/  FFMA R23, R14, R20, R21 ;  /* 0x000000140e177223 */ /* 0x004fc60000000015 */
[----:B------:R-:W2:Y:S01]  /*2d30*/  LDG.E R20, desc[UR14][R2.64+0x14] ;  /* 0x0000140e02147981 */ /* 0x000ea2000c1e1900 */
[----:B------:R-:W-:-:S03]  /*2d40*/  FMUL R25, R23, R16 ;  /* 0x0000001017197220 */ /* 0x000fc60000400000 */
[----:B------:R-:W2:Y:S01]  /*2d50*/  LDG.E R23, desc[UR14][R2.64+0xc] ;  /* 0x00000c0e02177981 */ /* 0x000ea2000c1e1900 */
[C-C-:B---3--:R-:W-:Y:S01]  /*2d60*/  FFMA R27, R14.reuse, R27, R21.reuse ;  /* 0x0000001b0e1b7223 */ /* 0x148fe20000000015 */
[C-C-:B----4-:R-:W-:Y:S02]  /*2d70*/  FFMA R29, R14.reuse, R0, R21.reuse ;  /* 0x000000000e1d7223 */ /* 0x150fe40000000015 */
[----:B------:R0:W-:Y:S01]  /*2d80*/  STG.E desc[UR14][R2.64], R25 ;  /* 0x0000001902007986 */ /* 0x0001e2000c10190e */
[-C--:B------:R-:W-:Y:S01]  /*2d90*/  FMUL R27, R27, R16.reuse ;  /* 0x000000101b1b7220 */ /* 0x080fe20000400000 */
[----:B------:R-:W-:Y:S01]  /*2da0*/  FMUL R29, R29, R16 ;  /* 0x000000101d1d7220 */ /* 0x000fe20000400000 */
[----:B-----5:R-:W-:-:S03]  /*2db0*/  FFMA R24, R14, R24, R21 ;  /* 0x000000180e187223 */ /* 0x020fc60000000015 */
[----:B------:R1:W-:Y:S01]  /*2dc0*/  STG.E desc[UR14][R2.64+0x4], R27 ;  /* 0x0000041b02007986 */ /* 0x0003e2000c10190e */
[C-C-:B------:R-:W-:Y:S01]  /*2dd0*/  FFMA R26, R14.reuse, R26, R21.reuse ;  /* 0x0000001a0e1a7223 */ /* 0x140fe20000000015 */
[----:B0-----:R-:W-:Y:S01]  /*2de0*/  FFMA R25, R14, R22, R21 ;  /* 0x000000160e197223 */ /* 0x001fe20000000015 */
[----:B------:R-:W-:-:S03]  /*2df0*/  FMUL R24, R24, R16 ;  /* 0x0000001018187220 */ /* 0x000fc60000400000 */
[-C--:B------:R-:W-:Y:S01]  /*2e00*/  FMUL R25, R25, R16.reuse ;  /* 0x0000001019197220 */ /* 0x080fe20000400000 */
[----:B-1----:R-:W-:Y:S01]  /*2e10*/  FMUL R27, R26, R16 ;  /* 0x000000101a1b7220 */ /* 0x002fe20000400000 */
[----:B------:R1:W-:Y:S04]  /*2e20*/  STG.E desc[UR14][R2.64+0x8], R29 ;  /* 0x0000081d02007986 */ /* 0x0003e8000c10190e */
[----:B------:R1:W-:Y:S04]  /*2e30*/  STG.E desc[UR14][R2.64+0x10], R25 ;  /* 0x0000101902007986 */ /* 0x0003e8000c10190e */
[----:B------:R1:W-:Y:S04]  /*2e40*/  STG.E desc[UR14][R2.64+0x18], R24 ;  /* 0x0000181802007986 */ /* 0x0003e8000c10190e */
[----:B------:R1:W-:Y:S01]  /*2e50*/  STG.E desc[UR14][R2.64+0x1c], R27 ;  /* 0x00001c1b02007986 */ /* 0x0003e2000c10190e */
[----:B------:R-:W-:Y:S01]  /*2e60*/  IADD3 R18, PT, PT, R18, 0x8, RZ ;  /* 0x0000000812127810 */ /* 0x000fe20007ffe0ff */
[C-C-:B--2---:R-:W-:Y:S01]  /*2e70*/  FFMA R20, R14.reuse, R20, R21.reuse ;  /* 0x000000140e147223 */ /* 0x144fe20000000015 */
[----:B------:R-:W-:-:S03]  /*2e80*/  FFMA R23, R14, R23, R21 ;  /* 0x000000170e177223 */ /* 0x000fc60000000015 */
[-C--:B------:R-:W-:Y:S01]  /*2e90*/  FMUL R21, R20, R16.reuse ;  /* 0x0000001014157220 */ /* 0x080fe20000400000 */
[----:B------:R-:W-:-:S04]  /*2ea0*/  FMUL R23, R23, R16 ;  /* 0x0000001017177220 */ /* 0x000fc80000400000 */
[----:B------:R1:W-:Y:S04]  /*2eb0*/  STG.E desc[UR14][R2.64+0x14], R21 ;  /* 0x0000141502007986 */ /* 0x0003e8000c10190e */
[----:B------:R1:W-:Y:S02]  /*2ec0*/  STG.E desc[UR14][R2.64+0xc], R23 ;  /* 0x00000c1702007986 */ /* 0x0003e4000c10190e */
.L_x_30:
[----:B------:R-:W-:Y:S05]  /*2ed0*/  BRA.U !UP1, `(.L_x_29) ;  /* 0x0000000909987547 */ /* 0x000fea000b800000 */
[----:B------:R-:W-:Y:S02]  /*2ee0*/  UISETP.GE.U32.AND UP0, UPT, UR25, 0x3, UPT ;  /* 0x000000031900788c */ /* 0x000fe4000bf06070 */
[----:B------:R-:W-:-:S07]  /*2ef0*/  UISETP.NE.AND UP1, UPT, UR19, URZ, UPT ;  /* 0x000000ff1300728c */ /* 0x000fce000bf25270 */
[----:B------:R-:W-:Y:S05]  /*2f00*/  BRA.U !UP0, `(.L_x_31) ;  /* 0x0000000108647547 */ /* 0x000fea000b800000 */
[----:B01----:R-:W0:Y:S01]  /*2f10*/  LDC.64 R2, c[0x0][0x3c8] ;  /* 0x0000f200ff027b82 */ /* 0x003e220000000a00 */
[----:B------:R-:W1:Y:S02]  /*2f20*/  LDCU UR6, c[0x0][0x39c] ;  /* 0x00007380ff0677ac */ /* 0x000e640008000800 */
[----:B-1----:R-:W-:-:S04]  /*2f30*/  IMAD R21, R13, UR6, R18 ;  /* 0x000000060d157c24 */ /* 0x002fc8000f8e0212 */
[----:B0-----:R-:W-:-:S05]  /*2f40*/  IMAD.WIDE R2, R21, 0x4, R2 ;  /* 0x0000000415027825 */ /* 0x001fca00078e0202 */
[----:B------:R-:W2:Y:S04]  /*2f50*/  LDG.E R21, desc[UR14][R2.64] ;  /* 0x0000000e02157981 */ /* 0x000ea8000c1e1900 */
[----:B------:R-:W3:Y:S04]  /*2f60*/  LDG.E R23, desc[UR14][R2.64+0x4] ;  /* 0x0000040e02177981 */ /* 0x000ee8000c1e1900 */
[----:B------:R-:W4:Y:S04]  /*2f70*/  LDG.E R25, desc[UR14][R2.64+0x8] ;  /* 0x0000080e02197981 */ /* 0x000f28000c1e1900 */
[----:B------:R-:W5:Y:S01]  /*2f80*/  LDG.E R27, desc[UR14][R2.64+0xc] ;  /* 0x00000c0e021b7981 */ /* 0x000f62000c1e1900 */
[----:B------:R-:W-:Y:S01]  /*2f90*/  IADD3 R18, PT, PT, R18, 0x4, RZ ;  /* 0x0000000412127810 */ /* 0x000fe20007ffe0ff */
[C---:B--2---:R-:W-:Y:S01]  /*2fa0*/  FMUL R0, R14.reuse, R21 ;  /* 0x000000150e007220 */ /* 0x044fe20000400000 */
[----:B---3--:R-:W-:-:S03]  /*2fb0*/  FMUL R20, R14, R23 ;  /* 0x000000170e147220 */ /* 0x008fc60000400000 */
[----:B------:R-:W-:Y:S01]  /*2fc0*/  FFMA R21, RZ, R17, R0 ;  /* 0x00000011ff157223 */ /* 0x000fe20000000000 */
[C---:B----4-:R-:W-:Y:S01]  /*2fd0*/  FMUL R22, R14.reuse, R25 ;  /* 0x000000190e167220 */ /* 0x050fe20000400000 */
[----:B------:R-:W-:Y:S02]  /*2fe0*/  FFMA R23, RZ, R17, R20 ;  /* 0x00000011ff177223 */ /* 0x000fe40000000014 */
[-C--:B------:R-:W-:Y:S01]  /*2ff0*/  FMUL R21, R21, R16.reuse ;  /* 0x0000001015157220 */ /* 0x080fe20000400000 */
[----:B-----5:R-:W-:Y:S01]  /*3000*/  FMUL R24, R14, R27 ;  /* 0x0000001b0e187220 */ /* 0x020fe20000400000 */
[-C--:B------:R-:W-:Y:S01]  /*3010*/  FFMA R25, RZ, R17.reuse, R22 ;  /* 0x00000011ff197223 */ /* 0x080fe20000000016 */
[-C--:B------:R-:W-:Y:S02]  /*3020*/  FMUL R23, R23, R16.reuse ;  /* 0x0000001017177220 */ /* 0x080fe40000400000 */
[----:B------:R2:W-:Y:S01]  /*3030*/  STG.E desc[UR14][R2.64], R21 ;  /* 0x0000001502007986 */ /* 0x0005e2000c10190e */
[----:B------:R-:W-:Y:S01]  /*3040*/  FFMA R27, RZ, R17, R24 ;  /* 0x00000011ff1b7223 */ /* 0x000fe20000000018 */
[----:B------:R-:W-:-:S02]  /*3050*/  FMUL R25, R25, R16 ;  /* 0x0000001019197220 */ /* 0x000fc40000400000 */
[----:B------:R2:W-:Y:S01]  /*3060*/  STG.E desc[UR14][R2.64+0x4], R23 ;  /* 0x0000041702007986 */ /* 0x0005e2000c10190e */
[----:B------:R-:W-:-:S03]  /*3070*/  FMUL R27, R27, R16 ;  /* 0x000000101b1b7220 */ /* 0x000fc60000400000 */
[----:B------:R2:W-:Y:S04]  /*3080*/  STG.E desc[UR14][R2.64+0x8], R25 ;  /* 0x0000081902007986 */ /* 0x0005e8000c10190e */
[----:B------:R2:W-:Y:S02]  /*3090*/  STG.E desc[UR14][R2.64+0xc], R27 ;  /* 0x00000c1b02007986 */ /* 0x0005e4000c10190e */
.L_x_31:
[----:B------:R-:W-:Y:S05]  /*30a0*/  BRA.U !UP1, `(.L_x_29) ;  /* 0x0000000909247547 */ /* 0x000fea000b800000 */
[----:B012---:R-:W0:Y:S01]  /*30b0*/  LDC.64 R2, c[0x0][0x3c8] ;  /* 0x0000f200ff027b82 */ /* 0x007e220000000a00 */
[----:B------:R-:W1:Y:S02]  /*30c0*/  LDCU UR6, c[0x0][0x39c] ;  /* 0x00007380ff0677ac */ /* 0x000e640008000800 */
[----:B-1----:R-:W-:-:S04]  /*30d0*/  IMAD R13, R13, UR6, R18 ;  /* 0x000000060d0d7c24 */ /* 0x002fc8000f8e0212 */
[----:B0-----:R-:W-:-:S05]  /*30e0*/  IMAD.WIDE R2, R13, 0x4, R2 ;  /* 0x000000040d027825 */ /* 0x001fca00078e0202 */
[----:B------:R-:W2:Y:S01]  /*30f0*/  LDG.E R13, desc[UR14][R2.64] ;  /* 0x0000000e020d7981 */ /* 0x000ea2000c1e1900 */
[----:B------:R-:W-:Y:S01]  /*3100*/  FMUL R17, RZ, R17 ;  /* 0x00000011ff117220 */ /* 0x000fe20000400000 */
[----:B------:R-:W-:-:S03]  /*3110*/  UISETP.NE.AND UP0, UPT, UR19, 0x1, UPT ;  /* 0x000000011300788c */ /* 0x000fc6000bf05270 */
[----:B--2---:R-:W-:-:S04]  /*3120*/  FFMA R13, R14, R13, R17 ;  /* 0x0000000d0e0d7223 */ /* 0x004fc80000000011 */
[----:B------:R-:W-:-:S05]  /*3130*/  FMUL R13, R13, R16 ;  /* 0x000000100d0d7220 */ /* 0x000fca0000400000 */
[----:B------:R3:W-:Y:S01]  /*3140*/  STG.E desc[UR14][R2.64], R13 ;  /* 0x0000000d02007986 */ /* 0x0007e2000c10190e */
[----:B------:R-:W-:Y:S05]  /*3150*/  BRA.U !UP0, `(.L_x_29) ;  /* 0x0000000508f87547 */ /* 0x000fea000b800000 */
[----:B---3--:R-:W2:Y:S01]  /*3160*/  LDG.E R13, desc[UR14][R2.64+0x4] ;  /* 0x0000040e020d7981 */ /* 0x008ea2000c1e1900 */
[----:B------:R-:W-:Y:S01]  /*3170*/  UISETP.NE.AND UP0, UPT, UR19, 0x2, UPT ;  /* 0x000000021300788c */ /* 0x000fe2000bf05270 */
[----:B--2---:R-:W-:-:S04]  /*3180*/  FFMA R13, R14, R13, R17 ;  /* 0x0000000d0e0d7223 */ /* 0x004fc80000000011 */
[----:B------:R-:W-:-:S05]  /*3190*/  FMUL R13, R13, R16 ;  /* 0x000000100d0d7220 */ /* 0x000fca0000400000 */
[----:B------:R4:W-:Y:S01]  /*31a0*/  STG.E desc[UR14][R2.64+0x4], R13 ;  /* 0x0000040d02007986 */ /* 0x0009e2000c10190e */
[----:B------:R-:W-:Y:S05]  /*31b0*/  BRA.U !UP0, `(.L_x_29) ;  /* 0x0000000508e07547 */ /* 0x000fea000b800000 */
[----:B----4-:R-:W2:Y:S02]  /*31c0*/  LDG.E R13, desc[UR14][R2.64+0x8] ;  /* 0x0000080e020d7981 */ /* 0x010ea4000c1e1900 */
[----:B--2---:R-:W-:-:S04]  /*31d0*/  FFMA R13, R14, R13, R17 ;  /* 0x0000000d0e0d7223 */ /* 0x004fc80000000011 */
[----:B------:R-:W-:-:S05]  /*31e0*/  FMUL R13, R13, R16 ;  /* 0x000000100d0d7220 */ /* 0x000fca0000400000 */
[----:B------:R0:W-:Y:S01]  /*31f0*/  STG.E desc[UR14][R2.64+0x8], R13 ;  /* 0x0000080d02007986 */ /* 0x0001e2000c10190e */
[----:B------:R-:W-:Y:S05]  /*3200*/  BRA `(.L_x_29) ;  /* 0x0000000400cc7947 */ /* 0x000fea0003800000 */
.L_x_26:
[----:B------:R-:W-:-:S05]  /*3210*/  UMOV UR6, URZ ;  /* 0x000000ff00067c82 */ /* 0x000fca0008000000 */
.L_x_37:
[----:B------:R-:W-:Y:S01]  /*3220*/  UISETP.GE.U32.AND UP0, UPT, UR24, 0x7, UPT ;  /* 0x000000071800788c */ /* 0x000fe2000bf06070 */
[----:B------:R-:W-:Y:S01]  /*3230*/  HFMA2 R18, -RZ, RZ, 0, 0 ;  /* 0x00000000ff127431 */ /* 0x000fe200000001ff */
[----:B------:R-:W-:-:S07]  /*3240*/  MOV R0, RZ ;  /* 0x000000ff00007202 */ /* 0x000fce0000000f00 */
[----:B0-----:R-:W-:Y:S05]  /*3250*/  BRA.U !UP0, `(.L_x_32) ;  /* 0x0000000108ac7547 */ /* 0x001fea000b800000 */
[----:B------:R-:W0:Y:S01]  /*3260*/  LDC R3, c[0x0][0x39c] ;  /* 0x0000e700ff037b82 */ /* 0x000e220000000800 */
[----:B------:R-:W-:Y:S01]  /*3270*/  MOV R18, RZ ;  /* 0x000000ff00127202 */ /* 0x000fe20000000f00 */
[----:B------:R-:W1:Y:S01]  /*3280*/  LDCU UR12, c[0x0][0x3a8] ;  /* 0x00007500ff0c77ac */ /* 0x000e620008000800 */
[----:B------:R-:W-:-:S07]  /*3290*/  MOV R0, RZ ;  /* 0x000000ff00007202 */ /* 0x000fce0000000f00 */
.L_x_33:
[----:B-1----:R-:W-:Y:S02]  /*32a0*/  IMAD R2, R9, UR12, R0 ;  /* 0x0000000c09027c24 */ /* 0x002fe4000f8e0200 */
[C---:B0-----:R-:W-:Y:S01]  /*32b0*/  IMAD R20, R0.reuse, R3, UR6 ;  /* 0x0000000600147e24 */ /* 0x041fe2000f8e0203 */
[----:B------:R-:W-:Y:S02]  /*32c0*/  IADD3 R0, PT, PT, R0, 0x8, RZ ;  /* 0x0000000800007810 */ /* 0x000fe40007ffe0ff */
[----:B------:R-:W-:Y:S02]  /*32d0*/  LEA R2, R2, UR11, 0x2 ;  /* 0x0000000b02027c11 */ /* 0x000fe4000f8e10ff */
[----:B------:R-:W-:Y:S02]  /*32e0*/  LEA R22, R20, UR28, 0x2 ;  /* 0x0000001c14167c11 */ /* 0x000fe4000f8e10ff */
[----:B------:R-:W-:Y:S01]  /*32f0*/  ISETP.NE.AND P0, PT, R0, UR9, PT ;  /* 0x0000000900007c0c */ /* 0x000fe2000bf05270 */
[----:B------:R-:W-:Y:S01]  /*3300*/  LDS R23, [R2] ;  /* 0x0000000002177984 */ /* 0x000fe20000000800 */
[----:B------:R-:W-:-:S03]  /*3310*/  LEA R26, R3, R22, 0x2 ;  /* 0x00000016031a7211 */ /* 0x000fc600078e10ff */
[----:B------:R-:W0:Y:S01]  /*3320*/  LDS R24, [R22] ;  /* 0x0000000016187984 */ /* 0x000e220000000800 */
[----:B------:R-:W-:-:S03]  /*3330*/  LEA R28, R3, R26, 0x2 ;  /* 0x0000001a031c7211 */ /* 0x000fc600078e10ff */
[----:B------:R-:W-:Y:S01]  /*3340*/  LDS R20, [R2+0x4] ;  /* 0x0000040002147984 */ /* 0x000fe20000000800 */
[----:B------:R-:W-:-:S03]  /*3350*/  LEA R29, R3, R28, 0x2 ;  /* 0x0000001c031d7211 */ /* 0x000fc600078e10ff */
[----:B------:R1:W2:Y:S04]  /*3360*/  LDS R21, [R26] ;  /* 0x000000001a157984 */ /* 0x0002a80000000800 */
[----:B------:R-:W-:Y:S04]  /*3370*/  LDS R27, [R2+0x8] ;  /* 0x00000800021b7984 */ /* 0x000fe80000000800 */
[----:B------:R-:W3:Y:S01]  /*3380*/  LDS R28, [R28] ;  /* 0x000000001c1c7984 */ /* 0x000ee20000000800 */
[----:B-1----:R-:W-:Y:S01]  /*3390*/  LEA R26, R3, R29, 0x2 ;  /* 0x0000001d031a7211 */ /* 0x002fe200078e10ff */
[----:B0-----:R-:W-:-:S03]  /*33a0*/  FFMA R25, R23, R24, R18 ;  /* 0x0000001817197223 */ /* 0x001fc60000000012 */
[----:B------:R-:W-:Y:S01]  /*33b0*/  LEA R24, R3, R26, 0x2 ;  /* 0x0000001a03187211 */ /* 0x000fe200078e10ff */
[----:B------:R-:W-:Y:S04]  /*33c0*/  LDS R23, [R2+0xc] ;  /* 0x00000c0002177984 */ /* 0x000fe80000000800 */
[----:B------:R-:W0:Y:S01]  /*33d0*/  LDS R18, [R29] ;  /* 0x000000001d127984 */ /* 0x000e220000000800 */
[----:B--2---:R-:W-:-:S03]  /*33e0*/  FFMA R20, R20, R21, R25 ;  /* 0x0000001514147223 */ /* 0x004fc60000000019 */
[----:B------:R-:W-:Y:S04]  /*33f0*/  LDS R26, [R26] ;  /* 0x000000001a1a7984 */ /* 0x000fe80000000800 */
[----:B------:R-:W-:Y:S01]  /*3400*/  LDS R21, [R2+0x14] ;  /* 0x0000140002157984 */ /* 0x000fe20000000800 */
[----:B---3--:R-:W-:Y:S01]  /*3410*/  FFMA R22, R27, R28, R20 ;  /* 0x0000001c1b167223 */ /* 0x008fe20000000014 */
[C---:B------:R-:W-:Y:S02]  /*3420*/  LEA R27, R3.reuse, R24, 0x2 ;  /* 0x00000018031b7211 */ /* 0x040fe400078e10ff */
[----:B------:R-:W1:Y:S02]  /*3430*/  LDS R20, [R2+0x10] ;  /* 0x0000100002147984 */ /* 0x000e640000000800 */
[----:B------:R-:W-:-:S02]  /*3440*/  LEA R28, R3, R27, 0x2 ;  /* 0x0000001b031c7211 */ /* 0x000fc400078e10ff */
[----:B------:R-:W2:Y:S04]  /*3450*/  LDS R24, [R24] ;  /* 0x0000000018187984 */ /* 0x000ea80000000800 */
[----:B------:R-:W-:Y:S04]  /*3460*/  LDS R25, [R2+0x18] ;  /* 0x0000180002197984 */ /* 0x000fe80000000800 */
[----:B------:R-:W-:Y:S01]  /*3470*/  LDS R28, [R28] ;  /* 0x000000001c1c7984 */ /* 0x000fe20000000800 */
[----:B0-----:R-:W-:-:S03]  /*3480*/  FFMA R23, R23, R18, R22 ;  /* 0x0000001217177223 */ /* 0x001fc60000000016 */
[----:B------:R-:W0:Y:S04]  /*3490*/  LDS R18, [R27] ;  /* 0x000000001b127984 */ /* 0x000e280000000800 */
[----:B------:R-:W3:Y:S01]  /*34a0*/  LDS R22, [R2+0x1c] ;  /* 0x00001c0002167984 */ /* 0x000ee20000000800 */
[----:B-1----:R-:W-:-:S04]  /*34b0*/  FFMA R20, R20, R26, R23 ;  /* 0x0000001a14147223 */ /* 0x002fc80000000017 */
[----:B--2---:R-:W-:-:S04]  /*34c0*/  FFMA R20, R21, R24, R20 ;  /* 0x0000001815147223 */ /* 0x004fc80000000014 */
[----:B0-----:R-:W-:-:S04]  /*34d0*/  FFMA R25, R25, R18, R20 ;  /* 0x0000001219197223 */ /* 0x001fc80000000014 */
[----:B---3--:R-:W-:Y:S01]  /*34e0*/  FFMA R18, R22, R28, R25 ;  /* 0x0000001c16127223 */ /* 0x008fe20000000019 */
[----:B------:R-:W-:Y:S06]  /*34f0*/  @P0 BRA `(.L_x_33) ;  /* 0xfffffffc00680947 */ /* 0x000fec000383ffff */
[----:B------:R-:W-:-:S07]  /*3500*/  MOV R0, UR9 ;  /* 0x0000000900007c02 */ /* 0x000fce0008000f00 */
.L_x_32:
[----:B------:R-:W-:-:S09]  /*3510*/  UISETP.NE.AND UP0, UPT, UR23, URZ, UPT ;  /* 0x000000ff1700728c */ /* 0x000fd2000bf05270 */
[----:B------:R-:W-:Y:S05]  /*3520*/  BRA.U !UP0, `(.L_x_34) ;  /* 0x0000000108d47547 */ /* 0x000fea000b800000 */
[----:B------:R-:W-:Y:S02]  /*3530*/  UISETP.GE.U32.AND UP0, UPT, UR29, 0x3, UPT ;  /* 0x000000031d00788c */ /* 0x000fe4000bf06070 */
[----:B------:R-:W-:-:S07]  /*3540*/  UISETP.NE.AND UP1, UPT, UR22, URZ, UPT ;  /* 0x000000ff1600728c */ /* 0x000fce000bf25270 */
[----:B------:R-:W-:Y:S05]  /*3550*/  BRA.U !UP0, `(.L_x_35) ;  /* 0x0000000108587547 */ /* 0x000fea000b800000 */
[----:B------:R-:W0:Y:S01]  /*3560*/  LDC R24, c[0x0][0x39c] ;  /* 0x0000e700ff187b82 */ /* 0x000e220000000800 */
[----:B------:R-:W1:Y:S02]  /*3570*/  LDCU UR12, c[0x0][0x3a8] ;  /* 0x00007500ff0c77ac */ /* 0x000e640008000800 */
[----:B-1----:R-:W-:Y:S02]  /*3580*/  IMAD R20, R9, UR12, R0 ;  /* 0x0000000c09147c24 */ /* 0x002fe4000f8e0200 */
[----:B0-----:R-:W-:-:S03]  /*3590*/  IMAD R2, R0, R24, UR6 ;  /* 0x0000000600027e24 */ /* 0x001fc6000f8e0218 */
[----:B------:R-:W-:Y:S02]  /*35a0*/  LEA R20, R20, UR11, 0x2 ;  /* 0x0000000b14147c11 */ /* 0x000fe4000f8e10ff */
[----:B------:R-:W-:Y:S02]  /*35b0*/  IADD3 R0, PT, PT, R0, 0x4, RZ ;  /* 0x0000000400007810 */ /* 0x000fe40007ffe0ff */
[----:B------:R-:W-:Y:S01]  /*35c0*/  LEA R21, R2, UR28, 0x2 ;  /* 0x0000001c02157c11 */ /* 0x000fe2000f8e10ff */
[----:B------:R-:W-:Y:S03]  /*35d0*/  LDS R3, [R20] ;  /* 0x0000000014037984 */ /* 0x000fe60000000800 */
[C---:B------:R-:W-:Y:S01]  /*35e0*/  LEA R23, R24.reuse, R21, 0x2 ;  /* 0x0000001518177211 */ /* 0x040fe200078e10ff */
[----:B------:R-:W-:Y:S03]  /*35f0*/  LDS R2, [R20+0x4] ;  /* 0x0000040014027984 */ /* 0x000fe60000000800 */
[C---:B------:R-:W-:Y:S01]  /*3600*/  LEA R22, R24.reuse, R23, 0x2 ;  /* 0x0000001718167211 */ /* 0x040fe200078e10ff */
[----:B------:R-:W0:Y:S03]  /*3610*/  LDS R21, [R21] ;  /* 0x0000000015157984 */ /* 0x000e260000000800 */
[----:B------:R-:W-:Y:S01]  /*3620*/  LEA R24, R24, R22, 0x2 ;  /* 0x0000001618187211 */ /* 0x000fe200078e10ff */
[----:B------:R-:W1:Y:S04]  /*3630*/  LDS R23, [R23] ;  /* 0x0000000017177984 */ /* 0x000e680000000800 */
[----:B------:R-:W-:Y:S04]  /*3640*/  LDS R22, [R22] ;  /* 0x0000000016167984 */ /* 0x000fe80000000800 */
[----:B------:R-:W2:Y:S04]  /*3650*/  LDS R25, [R20+0x8] ;  /* 0x0000080014197984 */ /* 0x000ea80000000800 */
[----:B------:R-:W-:Y:S04]  /*3660*/  LDS R27, [R20+0xc] ;  /* 0x00000c00141b7984 */ /* 0x000fe80000000800 */
[----:B------:R-:W3:Y:S01]  /*3670*/  LDS R24, [R24] ;  /* 0x0000000018187984 */ /* 0x000ee20000000800 */
[----:B0-----:R-:W-:-:S04]  /*3680*/  FFMA R3, R3, R21, R18 ;  /* 0x0000001503037223 */ /* 0x001fc80000000012 */
[----:B-1----:R-:W-:-:S04]  /*3690*/  FFMA R2, R2, R23, R3 ;  /* 0x0000001702027223 */ /* 0x002fc80000000003 */
[----:B--2---:R-:W-:-:S04]  /*36a0*/  FFMA R2, R25, R22, R2 ;  /* 0x0000001619027223 */ /* 0x004fc80000000002 */
[----:B---3--:R-:W-:-:S07]  /*36b0*/  FFMA R18, R27, R24, R2 ;  /* 0x000000181b127223 */ /* 0x008fce0000000002 */
.L_x_35:
[----:B------:R-:W-:Y:S05]  /*36c0*/  BRA.U !UP1, `(.L_x_34) ;  /* 0x00000001096c7547 */ /* 0x000fea000b800000 */
[----:B------:R-:W-:Y:S02]  /*36d0*/  UISETP.NE.AND UP0, UPT, UR27, URZ, UPT ;  /* 0x000000ff1b00728c */ /* 0x000fe4000bf05270 */
        /* <DEDUP_REMOVED lines=9> */
[----:B------:R-:W-:Y:S03]  /*3770*/  LDS R22, [R2+0x4] ;  /* 0x0000040002167984 */ /* 0x000fe60000000800 */
[----:B------:R-:W-:Y:S01]  /*3780*/  LEA R21, R21, R20, 0x2 ;  /* 0x0000001415157211 */ /* 0x000fe200078e10ff */
[----:B------:R-:W-:Y:S04]  /*3790*/  LDS R3, [R2] ;  /* 0x0000000002037984 */ /* 0x000fe80000000800 */
[----:B------:R-:W0:Y:S04]  /*37a0*/  LDS R20, [R20] ;  /* 0x0000000014147984 */ /* 0x000e280000000800 */
[----:B------:R-:W1:Y:S01]  /*37b0*/  LDS R21, [R21] ;  /* 0x0000000015157984 */ /* 0x000e620000000800 */
[----:B0-----:R-:W-:-:S04]  /*37c0*/  FFMA R3, R3, R20, R18 ;  /* 0x0000001403037223 */ /* 0x001fc80000000012 */
[----:B-1----:R-:W-:-:S07]  /*37d0*/  FFMA R18, R22, R21, R3 ;  /* 0x0000001516127223 */ /* 0x002fce0000000003 */
.L_x_36:
[----:B------:R-:W-:Y:S05]  /*37e0*/  BRA.U !UP1, `(.L_x_34) ;  /* 0x0000000109247547 */ /* 0x000fea000b800000 */
[----:B------:R-:W0:Y:S01]  /*37f0*/  LDC R3, c[0x0][0x39c] ;  /* 0x0000e700ff037b82 */ /* 0x000e220000000800 */
[----:B------:R-:W1:Y:S02]  /*3800*/  LDCU UR12, c[0x0][0x3a8] ;  /* 0x00007500ff0c77ac */ /* 0x000e640008000800 */
[----:B-1----:R-:W-:Y:S02]  /*3810*/  IMAD R2, R9, UR12, R0 ;  /* 0x0000000c09027c24 */ /* 0x002fe4000f8e0200 */
[----:B0-----:R-:W-:-:S03]  /*3820*/  IMAD R0, R0, R3, UR6 ;  /* 0x0000000600007e24 */ /* 0x001fc6000f8e0203 */
[----:B------:R-:W-:Y:S02]  /*3830*/  LEA R2, R2, UR11, 0x2 ;  /* 0x0000000b02027c11 */ /* 0x000fe4000f8e10ff */
[----:B------:R-:W-:-:S03]  /*3840*/  LEA R0, R0, UR28, 0x2 ;  /* 0x0000001c00007c11 */ /* 0x000fc6000f8e10ff */
[----:B------:R-:W-:Y:S04]  /*3850*/  LDS R3, [R2] ;  /* 0x0000000002037984 */ /* 0x000fe80000000800 */
[----:B------:R-:W0:Y:S02]  /*3860*/  LDS R0, [R0] ;  /* 0x0000000000007984 */ /* 0x000e240000000800 */
[----:B0-----:R-:W-:-:S07]  /*3870*/  FFMA R18, R3, R0, R18 ;  /* 0x0000000003127223 */ /* 0x001fce0000000012 */
.L_x_34:
[----:B------:R-:W0:Y:S08]  /*3880*/  LDC R20, c[0x0][0x39c] ;  /* 0x0000e700ff147b82 */ /* 0x000e300000000800 */
[----:B------:R-:W1:Y:S01]  /*3890*/  LDC.64 R2, c[0x0][0x3c8] ;  /* 0x0000f200ff027b82 */ /* 0x000e620000000a00 */
[----:B0-----:R-:W-:-:S04]  /*38a0*/  IMAD R21, R13, R20, UR6 ;  /* 0x000000060d157e24 */ /* 0x001fc8000f8e0214 */
[----:B-1----:R-:W-:-:S05]  /*38b0*/  IMAD.WIDE R2, R21, 0x4, R2 ;  /* 0x0000000415027825 */ /* 0x002fca00078e0202 */
[----:B------:R-:W2:Y:S01]  /*38c0*/  LDG.E R21, desc[UR14][R2.64] ;  /* 0x0000000e02157981 */ /* 0x000ea2000c1e1900 */
[----:B------:R-:W-:-:S06]  /*38d0*/  UIADD3 UR6, UPT, UPT, UR6, 0x1, URZ ;  /* 0x0000000106067890 */ /* 0x000fcc000fffe0ff */
[----:B------:R-:W-:Y:S01]  /*38e0*/  ISETP.NE.AND P0, PT, R20, UR6, PT ;  /* 0x0000000614007c0c */ /* 0x000fe2000bf05270 */
[----:B--2---:R-:W-:-:S04]  /*38f0*/  FMUL R0, R14, R21 ;  /* 0x000000150e007220 */ /* 0x004fc80000400000 */
[----:B------:R-:W-:-:S04]  /*3900*/  FFMA R21, R17, R18, R0 ;  /* 0x0000001211157223 */ /* 0x000fc80000000000 */
[----:B------:R-:W-:-:S05]  /*3910*/  FMUL R21, R21, R16 ;  /* 0x0000001015157220 */ /* 0x000fca0000400000 */
[----:B------:R0:W-:Y:S01]  /*3920*/  STG.E desc[UR14][R2.64], R21 ;  /* 0x0000001502007986 */ /* 0x0001e2000c10190e */
[----:B------:R-:W-:Y:S05]  /*3930*/  @P0 BRA `(.L_x_37) ;  /* 0xfffffff800380947 */ /* 0x000fea000383ffff */
.L_x_29:
[----:B------:R-:W5:Y:S01]  /*3940*/  LDCU UR6, c[0x0][0x3a4] ;  /* 0x00007480ff0677ac */ /* 0x000f620008000800 */
[----:B------:R0:W-:Y:S01]  /*3950*/  STG.E desc[UR14][R6.64], R15 ;  /* 0x0000000f06007986 */ /* 0x0001e2000c10190e */
[----:B------:R-:W-:-:S03]  /*3960*/  UIADD3 UR5, UPT, UPT, UR5, 0x1, URZ ;  /* 0x0000000105057890 */ /* 0x000fc6000fffe0ff */
[----:B------:R0:W-:Y:S01]  /*3970*/  STG.E desc[UR14][R4.64], R19 ;  /* 0x0000001304007986 */ /* 0x0001e2000c10190e */
[----:B-----5:R-:W-:-:S09]  /*3980*/  UISETP.NE.AND UP0, UPT, UR5, UR6, UPT ;  /* 0x000000060500728c */ /* 0x020fd2000bf05270 */
[----:B0-----:R-:W-:Y:S05]  /*3990*/  BRA.U !UP0, `(.L_x_4) ;  /* 0x0000002508807547 */ /* 0x001fea000b800000 */
[----:B------:R-:W-:Y:S05]  /*39a0*/  BRA `(.L_x_38) ;  /* 0xffffffd000707947 */ /* 0x000fea000383ffff */
.L_x_5:
[----:B------:R-:W2:Y:S02]  /*39b0*/  LDCU UR5, c[0x0][0x3a8] ;  /* 0x00007500ff0577ac */ /* 0x000ea40008000800 */
[----:B--2---:R-:W-:-:S09]  /*39c0*/  UISETP.GE.AND UP0, UPT, UR5, 0x1, UPT ;  /* 0x000000010500788c */ /* 0x004fd2000bf06270 */
[----:B------:R-:W-:Y:S05]  /*39d0*/  BRA.U !UP0, `(.L_x_39) ;  /* 0x0000000d08e87547 */ /* 0x000fea000b800000 */
[----:B------:R-:W-:-:S05]  /*39e0*/  UMOV UR5, URZ ;  /* 0x000000ff00057c82 */ /* 0x000fca0008000000 */
.L_x_49:
[----:B---3--:R-:W2:Y:S08]  /*39f0*/  LDC.64 R2, c[0x0][0x3a8] ;  /* 0x0000ea00ff027b82 */ /* 0x008eb00000000a00 */
[----:B------:R-:W3:Y:S08]  /*3a00*/  LDC.64 R4, c[0x0][0x3c0] ;  /* 0x0000f000ff047b82 */ /* 0x000ef00000000a00 */
[----:B01----:R-:W0:Y:S01]  /*3a10*/  LDC.64 R6, c[0x0][0x3b8] ;  /* 0x0000ee00ff067b82 */ /* 0x003e220000000a00 */
[----:B--2---:R-:W-:-:S04]  /*3a20*/  IMAD R3, R3, UR5, R8 ;  /* 0x0000000503037c24 */ /* 0x004fc8000f8e0208 */
[----:B---3--:R-:W-:-:S05]  /*3a30*/  IMAD.WIDE R4, R3, 0x4, R4 ;  /* 0x0000000403047825 */ /* 0x008fca00078e0204 */
[----:B------:R1:W5:Y:S01]  /*3a40*/  LDG.E R0, desc[UR14][R4.64] ;  /* 0x0000000e04007981 */ /* 0x000362000c1e1900 */
[----:B0-----:R-:W-:-:S05]  /*3a50*/  IMAD.WIDE R6, R3, 0x4, R6 ;  /* 0x0000000403067825 */ /* 0x001fca00078e0206 */
[----:B------:R1:W5:Y:S01]  /*3a60*/  LDG.E R3, desc[UR14][R6.64] ;  /* 0x0000000e06037981 */ /* 0x000362000c1e1900 */
[----:B------:R-:W-:Y:S01]  /*3a70*/  ISETP.GE.U32.AND P0, PT, R2, 0x8, PT ;  /* 0x000000080200780c */ /* 0x000fe20003f06070 */
[----:B------:R-:W-:Y:S01]  /*3a80*/  UMOV UR12, 0xff800000 ;  /* 0xff800000000c7882 */ /* 0x000fe20000000000 */
[----:B------:R-:W-:-:S11]  /*3a90*/  UMOV UR6, URZ ;  /* 0x000000ff00067c82 */ /* 0x000fd60008000000 */
[----:B-1----:R-:W-:Y:S05]  /*3aa0*/  @!P0 BRA `(.L_x_40) ;  /* 0x0000000000488947 */ /* 0x002fea0003800000 */
[----:B------:R-:W-:Y:S01]  /*3ab0*/  UMOV UR12, 0xff800000 ;  /* 0xff800000000c7882 */ /* 0x000fe20000000000 */
[----:B------:R-:W-:-:S05]  /*3ac0*/  UMOV UR6, URZ ;  /* 0x000000ff00067c82 */ /* 0x000fca0008000000 */
.L_x_41:
[----:B0-----:R-:W-:Y:S01]  /*3ad0*/  IMAD R13, R9, R2, UR6 ;  /* 0x00000006090d7e24 */ /* 0x001fe2000f8e0202 */
[----:B------:R-:W-:Y:S01]  /*3ae0*/  UIADD3 UR6, UPT, UPT, UR6, 0x8, URZ ;  /* 0x0000000806067890 */ /* 0x000fe2000fffe0ff */
[----:B------:R-:W-:-:S03]  /*3af0*/  FMNMX R14, R10, UR12, !PT ;  /* 0x0000000c0a0e7c09 */ /* 0x000fc6000f800000 */
[----:B------:R-:W-:Y:S01]  /*3b00*/  LEA R13, R13, UR11, 0x2 ;  /* 0x0000000b0d0d7c11 */ /* 0x000fe2000f8e10ff */
[----:B------:R-:W-:Y:S01]  /*3b10*/  UISETP.NE.AND UP0, UPT, UR6, UR9, UPT ;  /* 0x000000090600728c */ /* 0x000fe2000bf05270 */
[----:B------:R-:W-:-:S03]  /*3b20*/  R2UR UR12, R14 ;  /* 0x000000000e0c72ca */ /* 0x000fc600000e0000 */
[----:B------:R0:W-:Y:S04]  /*3b30*/  STS [R13], R10 ;  /* 0x0000000a0d007388 */ /* 0x0001e80000000800 */
        /* <DEDUP_REMOVED lines=8> */
[----:B------:R-:W-:-:S05]  /*3bc0*/  UMOV UR6, UR9 ;  /* 0x0000000900067c82 */ /* 0x000fca0008000000 */
.L_x_40:
[----:B------:R-:W-:-:S09]  /*3bd0*/  UISETP.NE.AND UP0, UPT, UR23, URZ, UPT ;  /* 0x000000ff1700728c */ /* 0x000fd2000bf05270 */
[----:B------:R-:W-:Y:S05]  /*3be0*/  BRA.U !UP0, `(.L_x_42) ;  /* 0x00000001087c7547 */ /* 0x000fea000b800000 */
[----:B------:R-:W-:Y:S02]  /*3bf0*/  UISETP.GE.U32.AND UP1, UPT, UR29, 0x3, UPT ;  /* 0x000000031d00788c */ /* 0x000fe4000bf26070 */
[----:B------:R-:W-:-:S07]  /*3c00*/  UISETP.NE.AND UP2, UPT, UR22, URZ, UPT ;  /* 0x000000ff1600728c */ /* 0x000fce000bf45270 */
[----:B------:R-:W-:Y:S05]  /*3c10*/  BRA.U !UP1, `(.L_x_43) ;  /* 0x0000000109247547 */ /* 0x000fea000b800000 */
[----:B0-----:R-:W-:Y:S01]  /*3c20*/  IMAD R13, R9, R2, UR6 ;  /* 0x00000006090d7e24 */ /* 0x001fe2000f8e0202 */
[----:B------:R-:W-:Y:S01]  /*3c30*/  FMNMX R14, R10, UR12, !PT ;  /* 0x0000000c0a0e7c09 */ /* 0x000fe2000f800000 */
[----:B------:R-:W-:-:S03]  /*3c40*/  UIADD3 UR6, UPT, UPT, UR6, 0x4, URZ ;  /* 0x0000000406067890 */ /* 0x000fc6000fffe0ff */
[----:B------:R-:W-:Y:S02]  /*3c50*/  LEA R13, R13, UR11, 0x2 ;  /* 0x0000000b0d0d7c11 */ /* 0x000fe4000f8e10ff */
[----:B------:R-:W-:-:S03]  /*3c60*/  R2UR UR12, R14 ;  /* 0x000000000e0c72ca */ /* 0x000fc600000e0000 */
[----:B------:R1:W-:Y:S04]  /*3c70*/  STS [R13], R10 ;  /* 0x0000000a0d007388 */ /* 0x0003e80000000800 */
[----:B------:R1:W-:Y:S04]  /*3c80*/  STS [R13+0x4], R10 ;  /* 0x0000040a0d007388 */ /* 0x0003e80000000800 */
[----:B------:R1:W-:Y:S04]  /*3c90*/  STS [R13+0x8], R10 ;  /* 0x0000080a0d007388 */ /* 0x0003e80000000800 */
[----:B------:R1:W-:Y:S02]  /*3ca0*/  STS [R13+0xc], R10 ;  /* 0x00000c0a0d007388 */ /* 0x0003e40000000800 */
.L_x_43:
[----:B------:R-:W-:Y:S05]  /*3cb0*/  BRA.U !UP2, `(.L_x_42) ;  /* 0x000000010a487547 */ /* 0x000fea000b800000 */
[----:B------:R-:W-:Y:S02]  /*3cc0*/  UISETP.NE.AND UP1, UPT, UR27, URZ, UPT ;  /* 0x000000ff1b00728c */ /* 0x000fe4000bf25270 */
[----:B------:R-:W-:-:S04]  /*3cd0*/  UISETP.NE.AND UP2, UPT, UR10, URZ, UPT ;  /* 0x000000ff0a00728c */ /* 0x000fc8000bf45270 */
[----:B------:R-:W-:Y:S02]  /*3ce0*/  PLOP3.LUT P0, PT, PT, PT, UP1, 0x80, 0x8 ;  /* 0x000000000008781c */ /* 0x000fe40003f0f018 */
[----:B------:R-:W-:-:S11]  /*3cf0*/  PLOP3.LUT P1, PT, PT, PT, UP2, 0x80, 0x8 ;  /* 0x000000000008781c */ /* 0x000fd60003f2f028 */
[----:B------:R-:W-:Y:S01]  /*3d00*/  @P0 IMAD R14, R9, R2, UR6 ;  /* 0x00000006090e0e24 */ /* 0x000fe2000f8e0202 */
[----:B------:R-:W-:Y:S01]  /*3d10*/  @UP1 UIADD3 UR6, UPT, UPT, UR6, 0x2, URZ ;  /* 0x0000000206061890 */ /* 0x000fe2000fffe0ff */
[----:B01----:R-:W-:-:S03]  /*3d20*/  @P0 FMNMX R13, R10, UR12, !PT ;  /* 0x0000000c0a0d0c09 */ /* 0x003fc6000f800000 */
[----:B------:R-:W-:Y:S02]  /*3d30*/  @P0 LEA R15, R14, UR11, 0x2 ;  /* 0x0000000b0e0f0c11 */ /* 0x000fe4000f8e10ff */
[----:B------:R-:W-:Y:S01]  /*3d40*/  @P0 R2UR UR13, R13 ;  /* 0x000000000d0d02ca */ /* 0x000fe200000e0000 */
[----:B------:R-:W-:Y:S02]  /*3d50*/  @P1 IMAD R13, R9, R2, UR6 ;  /* 0x00000006090d1e24 */ /* 0x000fe4000f8e0202 */
[----:B------:R2:W-:Y:S03]  /*3d60*/  @P0 STS [R15], R10 ;  /* 0x0000000a0f000388 */ /* 0x0005e60000000800 */
[----:B------:R-:W-:Y:S01]  /*3d70*/  @P1 LEA R13, R13, UR11, 0x2 ;  /* 0x0000000b0d0d1c11 */ /* 0x000fe2000f8e10ff */
[----:B------:R2:W-:Y:S04]  /*3d80*/  @P0 STS [R15+0x4], R10 ;  /* 0x0000040a0f000388 */ /* 0x0005e80000000800 */
[----:B------:R2:W-:Y:S02]  /*3d90*/  @P1 STS [R13], R10 ;  /* 0x0000000a0d001388 */ /* 0x0005e40000000800 */
[----:B------:R-:W-:-:S02]  /*3da0*/  @UP1 UMOV UR12, UR13 ;  /* 0x0000000d000c1c82 */ /* 0x000fc40008000000 */
[----:B------:R-:W-:-:S04]  /*3db0*/  @P1 FMNMX R14, R10, UR12, !PT ;  /* 0x0000000c0a0e1c09 */ /* 0x000fc8000f800000 */
[----:B------:R-:W-:-:S13]  /*3dc0*/  @P1 R2UR UR6, R14 ;  /* 0x000000000e0612ca */ /* 0x000fda00000e0000 */
[----:B--2---:R-:W-:-:S05]  /*3dd0*/  @UP2 UMOV UR12, UR6 ;  /* 0x00000006000c2c82 */ /* 0x004fca0008000000 */
.L_x_42:
[----:B------:R-:W-:Y:S01]  /*3de0*/  UISETP.GE.U32.AND UP1, UPT, UR24, 0x7, UPT ;  /* 0x000000071800788c */ /* 0x000fe2000bf26070 */
[----:B01----:R-:W-:Y:S01]  /*3df0*/  HFMA2 R13, -RZ, RZ, 0, 0 ;  /* 0x00000000ff0d7431 */ /* 0x003fe200000001ff */
[----:B------:R-:W-:-:S07]  /*3e00*/  UMOV UR6, URZ ;  /* 0x000000ff00067c82 */ /* 0x000fce0008000000 */
[----:B------:R-:W-:Y:S05]  /*3e10*/  BRA.U !UP1, `(.L_x_44) ;  /* 0x0000000509407547 */ /* 0x000fea000b800000 */
[----:B------:R-:W-:Y:S01]  /*3e20*/  MOV R13, RZ ;  /* 0x000000ff000d7202 */ /* 0x000fe20000000f00 */
[----:B------:R-:W-:-:S06]  /*3e30*/  UMOV UR6, URZ ;  /* 0x000000ff00067c82 */ /* 0x000fcc0008000000 */
.L_x_45:
[----:B-1----:R-:W-:Y:S01]  /*3e40*/  IMAD R14, R9, R2, UR6 ;  /* 0x00000006090e7e24 */ /* 0x002fe2000f8e0202 */
        /* <DEDUP_REMOVED lines=10> */
[----:B0-----:R-:W-:-:S03]  /*3ef0*/  FADD R19, R17, -UR12 ;  /* 0x8000000c11137e21 */ /* 0x001fc60008000000 */
[----:B------:R-:W0:Y:S01]  /*3f00*/  LDS R17, [R14+0x1c] ;  /* 0x00001c000e117984 */ /* 0x000e220000000800 */
[----:B------:R-:W-:Y:S01]  /*3f10*/  FMUL R19, R19, 1.4426950216293334961 ;  /* 0x3fb8aa3b13137820 */ /* 0x000fe20000400000 */
[----:B-1----:R-:W-:Y:S01]  /*3f20*/  FADD R20, R20, -UR12 ;  /* 0x8000000c14147e21 */ /* 0x002fe20008000000 */
[----:B--2---:R-:W-:-:S03]  /*3f30*/  FADD R23, R23, -UR12 ;  /* 0x8000000c17177e21 */ /* 0x004fc60008000000 */
[----:B------:R-:W-:Y:S01]  /*3f40*/  FSETP.GEU.AND P6, PT, R19, -126, PT ;  /* 0xc2fc00001300780b */ /* 0x000fe20003fce000 */
[----:B---3--:R-:W-:Y:S01]  /*3f50*/  FADD R22, R21, -UR12 ;  /* 0x8000000c15167e21 */ /* 0x008fe20008000000 */
[----:B------:R-:W-:Y:S01]  /*3f60*/  FMUL R21, R20, 1.4426950216293334961 ;  /* 0x3fb8aa3b14157820 */ /* 0x000fe20000400000 */
[----:B------:R-:W-:Y:S01]  /*3f70*/  FMUL R20, R23, 1.4426950216293334961 ;  /* 0x3fb8aa3b17147820 */ /* 0x000fe20000400000 */
[----:B----4-:R-:W-:Y:S01]  /*3f80*/  FADD R23, R15, -UR12 ;  /* 0x8000000c0f177e21 */ /* 0x010fe20008000000 */
[----:B------:R-:W-:Y:S02]  /*3f90*/  FMUL R22, R22, 1.4426950216293334961 ;  /* 0x3fb8aa3b16167820 */ /* 0x000fe40000400000 */
[----:B------:R-:W-:Y:S01]  /*3fa0*/  FSETP.GEU.AND P5, PT, R21, -126, PT ;  /* 0xc2fc00001500780b */ /* 0x000fe20003fae000 */
[----:B------:R-:W-:Y:S01]  /*3fb0*/  FMUL R24, R23, 1.4426950216293334961 ;  /* 0x3fb8aa3b17187820 */ /* 0x000fe20000400000 */
[----:B------:R-:W-:-:S04]  /*3fc0*/  FADD R18, R18, -UR12 ;  /* 0x8000000c12127e21 */ /* 0x000fc80008000000 */
[----:B------:R-:W-:Y:S01]  /*3fd0*/  @!P6 FMUL R19, R19, 0.5 ;  /* 0x3f0000001313e820 */ /* 0x000fe20000400000 */
[----:B------:R-:W-:Y:S01]  /*3fe0*/  FSETP.GEU.AND P4, PT, R22, -126, PT ;  /* 0xc2fc00001600780b */ /* 0x000fe20003f8e000 */
[----:B------:R-:W-:Y:S01]  /*3ff0*/  FADD R16, R16, -UR12 ;  /* 0x8000000c10107e21 */ /* 0x000fe20008000000 */
[----:B------:R-:W-:Y:S01]  /*4000*/  FMUL R18, R18, 1.4426950216293334961 ;  /* 0x3fb8aa3b12127820 */ /* 0x000fe20000400000 */
[----:B------:R-:W-:Y:S02]  /*4010*/  FSETP.GEU.AND P3, PT, R20, -126, PT ;  /* 0xc2fc00001400780b */ /* 0x000fe40003f6e000 */
[----:B------:R-:W1:Y:S01]  /*4020*/  MUFU.EX2 R19, R19 ;  /* 0x0000001300137308 */ /* 0x000e620000000800 */
[----:B------:R-:W-:Y:S01]  /*4030*/  FMUL R26, R16, 1.4426950216293334961 ;  /* 0x3fb8aa3b101a7820 */ /* 0x000fe20000400000 */
[----:B------:R-:W-:Y:S01]  /*4040*/  FSETP.GEU.AND P2, PT, R18, -126, PT ;  /* 0xc2fc00001200780b */ /* 0x000fe20003f4e000 */
[----:B------:R-:W-:Y:S01]  /*4050*/  @!P5 FMUL R21, R21, 0.5 ;  /* 0x3f0000001515d820 */ /* 0x000fe20000400000 */
[----:B------:R-:W-:-:S02]  /*4060*/  FSETP.GEU.AND P1, PT, R24, -126, PT ;  /* 0xc2fc00001800780b */ /* 0x000fc40003f2e000 */
[----:B------:R-:W-:Y:S02]  /*4070*/  FSETP.GEU.AND P0, PT, R26, -126, PT ;  /* 0xc2fc00001a00780b */ /* 0x000fe40003f0e000 */
[----:B------:R-:W-:Y:S01]  /*4080*/  @!P4 FMUL R22, R22, 0.5 ;  /* 0x3f0000001616c820 */ /* 0x000fe20000400000 */
[----:B------:R-:W2:Y:S02]  /*4090*/  MUFU.EX2 R21, R21 ;  /* 0x0000001500157308 */ /* 0x000ea40000000800 */
[----:B------:R-:W-:Y:S01]  /*40a0*/  @!P3 FMUL R20, R20, 0.5 ;  /* 0x3f0000001414b820 */ /* 0x000fe20000400000 */
[----:B0-----:R-:W-:-:S03]  /*40b0*/  FADD R23, R17, -UR12 ;  /* 0x8000000c11177e21 */ /* 0x001fc60008000000 */
[----:B------:R-:W-:Y:S01]  /*40c0*/  @!P2 FMUL R18, R18, 0.5 ;  /* 0x3f0000001212a820 */ /* 0x000fe20000400000 */
[----:B-1----:R-:W-:Y:S01]  /*40d0*/  @!P6 FMUL R19, R19, R19 ;  /* 0x000000131313e220 */ /* 0x002fe20000400000 */
[----:B------:R-:W-:Y:S01]  /*40e0*/  FMUL R28, R23, 1.4426950216293334961 ;  /* 0x3fb8aa3b171c7820 */ /* 0x000fe20000400000 */
[----:B------:R-:W-:Y:S01]  /*40f0*/  @!P1 FMUL R24, R24, 0.5 ;  /* 0x3f00000018189820 */ /* 0x000fe20000400000 */
[----:B------:R-:W-:Y:S01]  /*4100*/  @!P0 FMUL R26, R26, 0.5 ;  /* 0x3f0000001a1a8820 */ /* 0x000fe20000400000 */
[----:B------:R-:W0:Y:S01]  /*4110*/  MUFU.EX2 R15, R22 ;  /* 0x00000016000f7308 */ /* 0x000e220000000800 */
[----:B------:R-:W-:Y:S01]  /*4120*/  FADD R16, R19, R13 ;  /* 0x0000000d13107221 */ /* 0x000fe20000000000 */
[----:B------:R-:W-:Y:S01]  /*4130*/  FSETP.GEU.AND P6, PT, R28, -126, PT ;  /* 0xc2fc00001c00780b */ /* 0x000fe20003fce000 */
[----:B------:R1:W-:Y:S01]  /*4140*/  STS [R14], R19 ;  /* 0x000000130e007388 */ /* 0x0003e20000000800 */
[----:B--2---:R-:W-:-:S04]  /*4150*/  @!P5 FMUL R21, R21, R21 ;  /* 0x000000151515d220 */ /* 0x004fc80000400000 */
[----:B------:R-:W2:Y:S01]  /*4160*/  MUFU.EX2 R17, R20 ;  /* 0x0000001400117308 */ /* 0x000ea20000000800 */
[----:B------:R-:W-:Y:S01]  /*4170*/  FADD R16, R16, R21 ;  /* 0x0000001510107221 */ /* 0x000fe20000000000 */
[----:B------:R1:W-:Y:S05]  /*4180*/  STS [R14+0x4], R21 ;  /* 0x000004150e007388 */ /* 0x0003ea0000000800 */
[----:B------:R-:W-:Y:S01]  /*4190*/  @!P6 FMUL R28, R28, 0.5 ;  /* 0x3f0000001c1ce820 */ /* 0x000fe20000400000 */
[----:B------:R-:W3:Y:S01]  /*41a0*/  MUFU.EX2 R23, R18 ;  /* 0x0000001200177308 */ /* 0x000ee20000000800 */
[----:B0-----:R-:W-:-:S04]  /*41b0*/  @!P4 FMUL R15, R15, R15 ;  /* 0x0000000f0f0fc220 */ /* 0x001fc80000400000 */
[----:B------:R-:W-:Y:S01]  /*41c0*/  FADD R16, R16, R15 ;  /* 0x0000000f10107221 */ /* 0x000fe20000000000 */
[----:B------:R1:W-:Y:S02]  /*41d0*/  STS [R14+0x8], R15 ;  /* 0x0000080f0e007388 */ /* 0x0003e40000000800 */
[----:B------:R-:W0:Y:S01]  /*41e0*/  MUFU.EX2 R25, R24 ;  /* 0x0000001800197308 */ /* 0x000e220000000800 */
[----:B--2---:R-:W-:-:S04]  /*41f0*/  @!P3 FMUL R17, R17, R17 ;  /* 0x000000111111b220 */ /* 0x004fc80000400000 */
[----:B------:R-:W-:Y:S01]  /*4200*/  FADD R16, R16, R17 ;  /* 0x0000001110107221 */ /* 0x000fe20000000000 */
[----:B------:R1:W-:Y:S02]  /*4210*/  STS [R14+0xc], R17 ;  /* 0x00000c110e007388 */ /* 0x0003e40000000800 */
[----:B------:R-:W2:Y:S01]  /*4220*/  MUFU.EX2 R27, R26 ;  /* 0x0000001a001b7308 */ /* 0x000ea20000000800 */
[----:B---3--:R-:W-:-:S04]  /*4230*/  @!P2 FMUL R23, R23, R23 ;  /* 0x000000171717a220 */ /* 0x008fc80000400000 */
[----:B------:R-:W-:Y:S01]  /*4240*/  FADD R16, R16, R23 ;  /* 0x0000001710107221 */ /* 0x000fe20000000000 */
[----:B------:R1:W-:Y:S02]  /*4250*/  STS [R14+0x10], R23 ;  /* 0x000010170e007388 */ /* 0x0003e40000000800 */
[----:B------:R-:W3:Y:S01]  /*4260*/  MUFU.EX2 R29, R28 ;  /* 0x0000001c001d7308 */ /* 0x000ee20000000800 */
[----:B0-----:R-:W-:-:S04]  /*4270*/  @!P1 FMUL R25, R25, R25 ;  /* 0x0000001919199220 */ /* 0x001fc80000400000 */
[----:B------:R-:W-:Y:S01]  /*4280*/  FADD R16, R16, R25 ;  /* 0x0000001910107221 */ /* 0x000fe20000000000 */
[----:B------:R1:W-:Y:S01]  /*4290*/  STS [R14+0x14], R25 ;  /* 0x000014190e007388 */ /* 0x0003e20000000800 */
[----:B--2---:R-:W-:-:S04]  /*42a0*/  @!P0 FMUL R27, R27, R27 ;  /* 0x0000001b1b1b8220 */ /* 0x004fc80000400000 */
[----:B------:R-:W-:Y:S01]  /*42b0*/  FADD R16, R16, R27 ;  /* 0x0000001b10107221 */ /* 0x000fe20000000000 */
[----:B------:R1:W-:Y:S01]  /*42c0*/  STS [R14+0x18], R27 ;  /* 0x0000181b0e007388 */ /* 0x0003e20000000800 */
[----:B---3--:R-:W-:-:S04]  /*42d0*/  @!P6 FMUL R29, R29, R29 ;  /* 0x0000001d1d1de220 */ /* 0x008fc80000400000 */
[----:B------:R-:W-:Y:S01]  /*42e0*/  FADD R13, R16, R29 ;  /* 0x0000001d100d7221 */ /* 0x000fe20000000000 */
[----:B------:R1:W-:Y:S01]  /*42f0*/  STS [R14+0x1c], R29 ;  /* 0x00001c1d0e007388 */ /* 0x0003e20000000800 */
[----:B------:R-:W-:Y:S05]  /*4300*/  BRA.U UP1, `(.L_x_45) ;  /* 0xfffffff901cc7547 */ /* 0x000fea000b83ffff */
[----:B------:R-:W-:-:S05]  /*4310*/  UMOV UR6, UR9 ;  /* 0x0000000900067c82 */ /* 0x000fca0008000000 */
.L_x_44:
[----:B------:R-:W-:Y:S05]  /*4320*/  BRA.U !UP0, `(.L_x_46) ;  /* 0x00000005083c7547 */ /* 0x000fea000b800000 */
[----:B------:R-:W-:Y:S02]  /*4330*/  UISETP.GE.U32.AND UP0, UPT, UR29, 0x3, UPT ;  /* 0x000000031d00788c */ /* 0x000fe4000bf06070 */
[----:B------:R-:W-:-:S07]  /*4340*/  UISETP.NE.AND UP1, UPT, UR22, URZ, UPT ;  /* 0x000000ff1600728c */ /* 0x000fce000bf25270 */
[----:B------:R-:W-:Y:S05]  /*4350*/  BRA.U !UP0, `(.L_x_47) ;  /* 0x00000001089c7547 */ /* 0x000fea000b800000 */
[----:B-1----:R-:W-:Y:S01]  /*4360*/  IMAD R14, R9, R2, UR6 ;  /* 0x00000006090e7e24 */ /* 0x002fe2000f8e0202 */
[----:B------:R-:W-:-:S04]  /*4370*/  UIADD3 UR6, UPT, UPT, UR6, 0x4, URZ ;  /* 0x0000000406067890 */ /* 0x000fc8000fffe0ff */
[----:B------:R-:W-:-:S05]  /*4380*/  LEA R14, R14, UR11, 0x2 ;  /* 0x0000000b0e0e7c11 */ /* 0x000fca000f8e10ff */
[----:B------:R-:W0:Y:S04]  /*4390*/  LDS R16, [R14+0x4] ;  /* 0x000004000e107984 */ /* 0x000e280000000800 */
[----:B------:R-:W1:Y:S04]  /*43a0*/  LDS R17, [R14+0x8] ;  /* 0x000008000e117984 */ /* 0x000e680000000800 */
[----:B------:R-:W2:Y:S04]  /*43b0*/  LDS R15, [R14] ;  /* 0x000000000e0f7984 */ /* 0x000ea80000000800 */
[----:B------:R-:W3:Y:S01]  /*43c0*/  LDS R19, [R14+0xc] ;  /* 0x00000c000e137984 */ /* 0x000ee20000000800 */
[----:B0-----:R-:W-:Y:S01]  /*43d0*/  FADD R16, R16, -UR12 ;  /* 0x8000000c10107e21 */ /* 0x001fe20008000000 */
[----:B-1----:R-:W-:-:S03]  /*43e0*/  FADD R18, R17, -UR12 ;  /* 0x8000000c11127e21 */ /* 0x002fc60008000000 */
[----:B------:R-:W-:Y:S01]  /*43f0*/  FMUL R17, R16, 1.4426950216293334961 ;  /* 0x3fb8aa3b10117820 */ /* 0x000fe20000400000 */
[----:B--2---:R-:W-:-:S04]  /*4400*/  FADD R15, R15, -UR12 ;  /* 0x8000000c0f0f7e21 */ /* 0x004fc80008000000 */
[----:B------:R-:W-:Y:S01]  /*4410*/  FSETP.GEU.AND P1, PT, R17, -126, PT ;  /* 0xc2fc00001100780b */ /* 0x000fe20003f2e000 */
[----:B---3--:R-:W-:Y:S01]  /*4420*/  FADD R16, R19, -UR12 ;  /* 0x8000000c13107e21 */ /* 0x008fe20008000000 */
[----:B------:R-:W-:Y:S01]  /*4430*/  FMUL R15, R15, 1.4426950216293334961 ;  /* 0x3fb8aa3b0f0f7820 */ /* 0x000fe20000400000 */
[----:B------:R-:W-:Y:S02]  /*4440*/  FMUL R19, R18, 1.4426950216293334961 ;  /* 0x3fb8aa3b12137820 */ /* 0x000fe40000400000 */
[----:B------:R-:W-:Y:S02]  /*4450*/  FMUL R21, R16, 1.4426950216293334961 ;  /* 0x3fb8aa3b10157820 */ /* 0x000fe40000400000 */
[----:B------:R-:W-:Y:S02]  /*4460*/  FSETP.GEU.AND P0, PT, R15, -126, PT ;  /* 0xc2fc00000f00780b */ /* 0x000fe40003f0e000 */
[----:B------:R-:W-:Y:S02]  /*4470*/  FSETP.GEU.AND P2, PT, R19, -126, PT ;  /* 0xc2fc00001300780b */ /* 0x000fe40003f4e000 */
[----:B------:R-:W-:-:S02]  /*4480*/  FSETP.GEU.AND P3, PT, R21, -126, PT ;  /* 0xc2fc00001500780b */ /* 0x000fc40003f6e000 */
[----:B------:R-:W-:-:S04]  /*4490*/  @!P1 FMUL R17, R17, 0.5 ;  /* 0x3f00000011119820 */ /* 0x000fc80000400000 */
[----:B------:R-:W0:Y:S03]  /*44a0*/  MUFU.EX2 R18, R17 ;  /* 0x0000001100127308 */ /* 0x000e260000000800 */
[----:B------:R-:W-:Y:S02]  /*44b0*/  @!P0 FMUL R15, R15, 0.5 ;  /* 0x3f0000000f0f8820 */ /* 0x000fe40000400000 */
[----:B------:R-:W-:Y:S02]  /*44c0*/  @!P2 FMUL R19, R19, 0.5 ;  /* 0x3f0000001313a820 */ /* 0x000fe40000400000 */
[----:B------:R-:W-:Y:S01]  /*44d0*/  @!P3 FMUL R21, R21, 0.5 ;  /* 0x3f0000001515b820 */ /* 0x000fe20000400000 */
[----:B------:R-:W1:Y:S08]  /*44e0*/  MUFU.EX2 R16, R15 ;  /* 0x0000000f00107308 */ /* 0x000e700000000800 */
[----:B------:R-:W2:Y:S01]  /*44f0*/  MUFU.EX2 R20, R19 ;  /* 0x0000001300147308 */ /* 0x000ea20000000800 */
[----:B0-----:R-:W-:-:S05]  /*4500*/  @!P1 FMUL R18, R18, R18 ;  /* 0x0000001212129220 */ /* 0x001fca0000400000 */
[----:B------:R0:W-:Y:S02]  /*4510*/  STS [R14+0x4], R18 ;  /* 0x000004120e007388 */ /* 0x0001e40000000800 */
[----:B------:R-:W3:Y:S01]  /*4520*/  MUFU.EX2 R22, R21 ;  /* 0x0000001500167308 */ /* 0x000ee20000000800 */
[----:B-1----:R-:W-:-:S04]  /*4530*/  @!P0 FMUL R16, R16, R16 ;  /* 0x0000001010108220 */ /* 0x002fc80000400000 */
[----:B------:R-:W-:Y:S01]  /*4540*/  FADD R13, R13, R16 ;  /* 0x000000100d0d7221 */ /* 0x000fe20000000000 */
[----:B------:R0:W-:Y:S01]  /*4550*/  STS [R14], R16 ;  /* 0x000000100e007388 */ /* 0x0001e20000000800 */
[----:B--2---:R-:W-:Y:S02]  /*4560*/  @!P2 FMUL R20, R20, R20 ;  /* 0x000000141414a220 */ /* 0x004fe40000400000 */
[----:B------:R-:W-:-:S03]  /*4570*/  FADD R13, R13, R18 ;  /* 0x000000120d0d7221 */ /* 0x000fc60000000000 */
[----:B------:R0:W-:Y:S01]  /*4580*/  STS [R14+0x8], R20 ;  /* 0x000008140e007388 */ /* 0x0001e20000000800 */
[----:B------:R-:W-:Y:S01]  /*4590*/  FADD R13, R13, R20 ;  /* 0x000000140d0d7221 */ /* 0x000fe20000000000 */
[----:B---3--:R-:W-:-:S04]  /*45a0*/  @!P3 FMUL R22, R22, R22 ;  /* 0x000000161616b220 */ /* 0x008fc80000400000 */
[----:B------:R-:W-:Y:S01]  /*45b0*/  FADD R13, R13, R22 ;  /* 0x000000160d0d7221 */ /* 0x000fe20000000000 */
[----:B------:R0:W-:Y:S06]  /*45c0*/  STS [R14+0xc], R22 ;  /* 0x00000c160e007388 */ /* 0x0001ec0000000800 */
.L_x_47:
[----:B------:R-:W-:Y:S05]  /*45d0*/  BRA.U !UP1, `(.L_x_46) ;  /* 0x0000000109907547 */ /* 0x000fea000b800000 */
[----:B------:R-:W-:Y:S02]  /*45e0*/  UISETP.NE.AND UP0, UPT, UR27, URZ, UPT ;  /* 0x000000ff1b00728c */ /* 0x000fe4000bf05270 */
[----:B------:R-:W-:-:S07]  /*45f0*/  UISETP.NE.AND UP1, UPT, UR10, URZ, UPT ;  /* 0x000000ff0a00728c */ /* 0x000fce000bf25270 */
[----:B------:R-:W-:Y:S05]  /*4600*/  BRA.U !UP0, `(.L_x_48) ;  /* 0x0000000108547547 */ /* 0x000fea000b800000 */
[----:B01----:R-:W-:Y:S01]  /*4610*/  IMAD R14, R9, R2, UR6 ;  /* 0x00000006090e7e24 */ /* 0x003fe2000f8e0202 */
[----:B------:R-:W-:-:S04]  /*4620*/  UIADD3 UR6, UPT, UPT, UR6, 0x2, URZ ;  /* 0x0000000206067890 */ /* 0x000fc8000fffe0ff */
[----:B------:R-:W-:-:S05]  /*4630*/  LEA R17, R14, UR11, 0x2 ;  /* 0x0000000b0e117c11 */ /* 0x000fca000f8e10ff */
[----:B------:R-:W0:Y:S04]  /*4640*/  LDS R14, [R17] ;  /* 0x00000000110e7984 */ /* 0x000e280000000800 */
[----:B------:R-:W1:Y:S01]  /*4650*/  LDS R15, [R17+0x4] ;  /* 0x00000400110f7984 */ /* 0x000e620000000800 */
[----:B0-----:R-:W-:Y:S01]  /*4660*/  FADD R14, R14, -UR12 ;  /* 0x8000000c0e0e7e21 */ /* 0x001fe20008000000 */
[----:B-1----:R-:W-:-:S03]  /*4670*/  FADD R15, R15, -UR12 ;  /* 0x8000000c0f0f7e21 */ /* 0x002fc60008000000 */
        /* <DEDUP_REMOVED lines=14> */
.L_x_48:
[----:B------:R-:W-:Y:S05]  /*4760*/  BRA.U !UP1, `(.L_x_46) ;  /* 0x00000001092c7547 */ /* 0x000fea000b800000 */
[----:B------:R-:W-:-:S05]  /*4770*/  IMAD R2, R9, R2, UR6 ;  /* 0x0000000609027e24 */ /* 0x000fca000f8e0202 */
[----:B------:R-:W-:-:S05]  /*4780*/  LEA R2, R2, UR11, 0x2 ;  /* 0x0000000b02027c11 */ /* 0x000fca000f8e10ff */
[----:B01----:R-:W0:Y:S02]  /*4790*/  LDS R14, [R2] ;  /* 0x00000000020e7984 */ /* 0x003e240000000800 */
[----:B0-----:R-:W-:-:S04]  /*47a0*/  FADD R14, R14, -UR12 ;  /* 0x8000000c0e0e7e21 */ /* 0x001fc80008000000 */
[----:B------:R-:W-:-:S05]  /*47b0*/  FMUL R14, R14, 1.4426950216293334961 ;  /* 0x3fb8aa3b0e0e7820 */ /* 0x000fca0000400000 */
[----:B------:R-:W-:-:S13]  /*47c0*/  FSETP.GEU.AND P0, PT, R14, -126, PT ;  /* 0xc2fc00000e00780b */ /* 0x000fda0003f0e000 */
[----:B------:R-:W-:-:S04]  /*47d0*/  @!P0 FMUL R14, R14, 0.5 ;  /* 0x3f0000000e0e8820 */ /* 0x000fc80000400000 */
[----:B------:R-:W0:Y:S02]  /*47e0*/  MUFU.EX2 R15, R14 ;  /* 0x0000000e000f7308 */ /* 0x000e240000000800 */
[----:B0-----:R-:W-:-:S04]  /*47f0*/  @!P0 FMUL R15, R15, R15 ;  /* 0x0000000f0f0f8220 */ /* 0x001fc80000400000 */
[----:B------:R-:W-:Y:S01]  /*4800*/  FADD R13, R13, R15 ;  /* 0x0000000f0d0d7221 */ /* 0x000fe20000000000 */
[----:B------:R3:W-:Y:S06]  /*4810*/  STS [R2], R15 ;  /* 0x0000000f02007388 */ /* 0x0007ec0000000800 */
.L_x_46:
[C---:B-1-3-5:R-:W-:Y:S01]  /*4820*/  FMNMX R15, R0.reuse, UR12, !PT ;  /* 0x0000000c000f7c09 */ /* 0x06afe2000f800000 */
[----:B------:R-:W1:Y:S04]  /*4830*/  LDCU UR6, c[0x0][0x3a4] ;  /* 0x00007480ff0677ac */ /* 0x000e680008000800 */
[----:B------:R-:W-:Y:S01]  /*4840*/  FADD R2, -R15, UR12 ;  /* 0x0000000c0f027e21 */ /* 0x000fe20008000100 */
[----:B------:R-:W-:Y:S01]  /*4850*/  FADD R0, R0, -R15 ;  /* 0x8000000f00007221 */ /* 0x000fe20000000000 */
[----:B------:R3:W-:Y:S01]  /*4860*/  STG.E desc[UR14][R4.64], R15 ;  /* 0x0000000f04007986 */ /* 0x0007e2000c10190e */
[----:B------:R-:W-:Y:S01]  /*4870*/  UIADD3 UR5, UPT, UPT, UR5, 0x1, URZ ;  /* 0x0000000105057890 */ /* 0x000fe2000fffe0ff */
[----:B0-----:R-:W-:Y:S01]  /*4880*/  FMUL R14, R2, 1.4426950216293334961 ;  /* 0x3fb8aa3b020e7820 */ /* 0x001fe20000400000 */
[----:B------:R-:W-:-:S04]  /*4890*/  FMUL R0, R0, 1.4426950216293334961 ;  /* 0x3fb8aa3b00007820 */ /* 0x000fc80000400000 */
[----:B------:R-:W-:Y:S02]  /*48a0*/  FSETP.GEU.AND P1, PT, R14, -126, PT ;  /* 0xc2fc00000e00780b */ /* 0x000fe40003f2e000 */
[----:B------:R-:W-:Y:S01]  /*48b0*/  FSETP.GEU.AND P0, PT, R0, -126, PT ;  /* 0xc2fc00000000780b */ /* 0x000fe20003f0e000 */
[----:B-1----:R-:W-:-:S10]  /*48c0*/  UISETP.NE.AND UP0, UPT, UR5, UR6, UPT ;  /* 0x000000060500728c */ /* 0x002fd4000bf05270 */
[----:B------:R-:W-:Y:S02]  /*48d0*/  @!P1 FMUL R14, R14, 0.5 ;  /* 0x3f0000000e0e9820 */ /* 0x000fe40000400000 */
[----:B------:R-:W-:Y:S02]  /*48e0*/  @!P0 FMUL R0, R0, 0.5 ;  /* 0x3f00000000008820 */ /* 0x000fe40000400000 */
[----:B--2---:R-:W0:Y:S08]  /*48f0*/  MUFU.EX2 R16, R14 ;  /* 0x0000000e00107308 */ /* 0x004e300000000800 */
[----:B------:R-:W1:Y:S01]  /*4900*/  MUFU.EX2 R2, R0 ;  /* 0x0000000000027308 */ /* 0x000e620000000800 */
[----:B0-----:R-:W-:-:S04]  /*4910*/  @!P1 FMUL R16, R16, R16 ;  /* 0x0000001010109220 */ /* 0x001fc80000400000 */
[----:B------:R-:W-:Y:S01]  /*4920*/  FMUL R16, R16, R13 ;  /* 0x0000000d10107220 */ /* 0x000fe20000400000 */
[----:B-1----:R-:W-:-:S04]  /*4930*/  @!P0 FMUL R2, R2, R2 ;  /* 0x0000000202028220 */ /* 0x002fc80000400000 */
[----:B------:R-:W-:-:S05]  /*4940*/  FFMA R3, R3, R2, R16 ;  /* 0x0000000203037223 */ /* 0x000fca0000000010 */
[----:B------:R3:W-:Y:S01]  /*4950*/  STG.E desc[UR14][R6.64], R3 ;  /* 0x0000000306007986 */ /* 0x0007e2000c10190e */
[----:B------:R-:W-:Y:S05]  /*4960*/  BRA.U !UP0, `(.L_x_4) ;  /* 0x00000015088c7547 */ /* 0x000fea000b800000 */
[----:B------:R-:W-:Y:S05]  /*4970*/  BRA `(.L_x_49) ;  /* 0xfffffff0001c7947 */ /* 0x000fea000383ffff */
.L_x_39:
[----:B------:R-:W-:Y:S01]  /*4980*/  UISETP.GE.U32.AND UP0, UPT, UR12, 0x8, UPT ;  /* 0x000000080c00788c */ /* 0x000fe2000bf06070 */
[----:B------:R-:W-:-:S08]  /*4990*/  UMOV UR5, URZ ;  /* 0x000000ff00057c82 */ /* 0x000fd00008000000 */
[----:B------:R-:W-:Y:S05]  /*49a0*/  BRA.U !UP0, `(.L_x_50) ;  /* 0x0000000908c87547 */ /* 0x000fea000b800000 */
[----:B-1----:R-:W1:Y:S01]  /*49b0*/  LDC R7, c[0x0][0x3ac] ;  /* 0x0000eb00ff077b82 */ /* 0x002e620000000800 */
[----:B------:R-:W-:-:S07]  /*49c0*/  UMOV UR5, URZ ;  /* 0x000000ff00057c82 */ /* 0x000fce0008000000 */
[----:B------:R-:W2:Y:S08]  /*49d0*/  LDC.64 R2, c[0x0][0x3c0] ;  /* 0x0000f000ff027b82 */ /* 0x000eb00000000a00 */
[----:B------:R-:W3:Y:S02]  /*49e0*/  LDC.64 R4, c[0x0][0x3b8] ;  /* 0x0000ee00ff047b82 */ /* 0x000ee40000000a00 */
.L_x_51:
[----:B01----:R-:W-:-:S04]  /*49f0*/  IMAD R17, R7, UR5, R8 ;  /* 0x0000000507117c24 */ /* 0x003fc8000f8e0208 */
[----:B--2-4-:R-:W-:-:S05]  /*4a00*/  IMAD.WIDE R14, R17, 0x4, R2 ;  /* 0x00000004110e7825 */ /* 0x014fca00078e0202 */
[----:B------:R-:W2:Y:S01]  /*4a10*/  LDG.E R0, desc[UR14][R14.64] ;  /* 0x0000000e0e007981 */ /* 0x000ea2000c1e1900 */
[----:B---3--:R-:W-:-:S05]  /*4a20*/  IMAD.WIDE R16, R17, 0x4, R4 ;  /* 0x0000000411107825 */ /* 0x008fca00078e0204 */
[----:B------:R-:W3:Y:S01]  /*4a30*/  LDG.E R6, desc[UR14][R16.64] ;  /* 0x0000000e10067981 */ /* 0x000ee2000c1e1900 */
[----:B--2---:R-:W-:-:S05]  /*4a40*/  FMNMX R13, R0, -INF , !PT ;  /* 0xff800000000d7809 */ /* 0x004fca0007800000 */
[----:B------:R-:W-:Y:S01]  /*4a50*/  FADD R18, -R13, -INF ;  /* 0xff8000000d127421 */ /* 0x000fe20000000100 */
[----:B------:R-:W-:Y:S01]  /*4a60*/  FADD R0, R0, -R13 ;  /* 0x8000000d00007221 */ /* 0x000fe20000000000 */
[----:B------:R-:W-:Y:S02]  /*4a70*/  STG.E desc[UR14][R14.64], R13 ;  /* 0x0000000d0e007986 */ /* 0x000fe4000c10190e */
        /* <DEDUP_REMOVED lines=9> */
[----:B------:R-:W-:Y:S01]  /*4b10*/  FMUL R21, RZ, R18 ;  /* 0x00000012ff157220 */ /* 0x000fe20000400000 */
[----:B-1----:R-:W-:-:S04]  /*4b20*/  @!P0 FMUL R19, R19, R19 ;  /* 0x0000001313138220 */ /* 0x002fc80000400000 */
[----:B---3--:R-:W-:Y:S01]  /*4b30*/  FFMA R23, R6, R19, R21 ;  /* 0x0000001306177223 */ /* 0x008fe20000000015 */
[----:B------:R-:W-:-:S04]  /*4b40*/  IMAD.WIDE R18, R7, 0x4, R14 ;  /* 0x0000000407127825 */ /* 0x000fc800078e020e */
[----:B------:R0:W-:Y:S04]  /*4b50*/  STG.E desc[UR14][R16.64], R23 ;  /* 0x0000001710007986 */ /* 0x0001e8000c10190e */
[----:B------:R-:W2:Y:S01]  /*4b60*/  LDG.E R6, desc[UR14][R18.64] ;  /* 0x0000000e12067981 */ /* 0x000ea2000c1e1900 */
[----:B------:R-:W-:-:S05]  /*4b70*/  IMAD.WIDE R20, R7, 0x4, R16 ;  /* 0x0000000407147825 */ /* 0x000fca00078e0210 */
[----:B------:R-:W3:Y:S01]  /*4b80*/  LDG.E R22, desc[UR14][R20.64] ;  /* 0x0000000e14167981 */ /* 0x000ee2000c1e1900 */
[----:B0-----:R-:W-:Y:S01]  /*4b90*/  IMAD.WIDE R16, R7, 0x4, R20 ;  /* 0x0000000407107825 */ /* 0x001fe200078e0214 */
        /* <DEDUP_REMOVED lines=18> */
[----:B------:R-:W2:Y:S04]  /*4cc0*/  LDG.E R22, desc[UR14][R14.64] ;  /* 0x0000000e0e167981 */ /* 0x000ea8000c1e1900 */
        /* <DEDUP_REMOVED lines=89> */
[----:B------:R0:W-:Y:S02]  /*5260*/  STG.E desc[UR14][R14.64], R23 ;  /* 0x000000170e007986 */ /* 0x0001e4000c10190e */
[----:B------:R-:W-:Y:S01]  /*5270*/  FMUL R22, R22, 1.4426950216293334961 ;  /* 0x3fb8aa3b16167820 */ /* 0x000fe20000400000 */
[----:B------:R-:W-:-:S04]  /*5280*/  FMUL R0, R0, 1.4426950216293334961 ;  /* 0x3fb8aa3b00007820 */ /* 0x000fc80000400000 */
[----:B------:R-:W-:Y:S02]  /*5290*/  FSETP.GEU.AND P1, PT, R22, -126, PT ;  /* 0xc2fc00001600780b */ /* 0x000fe40003f2e000 */
[----:B------:R-:W-:-:S11]  /*52a0*/  FSETP.GEU.AND P0, PT, R0, -126, PT ;  /* 0xc2fc00000000780b */ /* 0x000fd60003f0e000 */
[----:B------:R-:W-:Y:S02]  /*52b0*/  @!P1 FMUL R22, R22, 0.5 ;  /* 0x3f00000016169820 */ /* 0x000fe40000400000 */
[----:B------:R-:W-:Y:S02]  /*52c0*/  @!P0 FMUL R0, R0, 0.5 ;  /* 0x3f00000000008820 */ /* 0x000fe40000400000 */
[----:B------:R-:W1:Y:S08]  /*52d0*/  MUFU.EX2 R18, R22 ;  /* 0x0000001600127308 */ /* 0x000e700000000800 */
[----:B------:R-:W2:Y:S01]  /*52e0*/  MUFU.EX2 R13, R0 ;  /* 0x00000000000d7308 */ /* 0x000ea20000000800 */
[----:B-1----:R-:W-:-:S04]  /*52f0*/  @!P1 FMUL R18, R18, R18 ;  /* 0x0000001212129220 */ /* 0x002fc80000400000 */
[----:B------:R-:W-:Y:S01]  /*5300*/  FMUL R19, RZ, R18 ;  /* 0x00000012ff137220 */ /* 0x000fe20000400000 */
[----:B--2---:R-:W-:-:S04]  /*5310*/  @!P0 FMUL R13, R13, R13 ;  /* 0x0000000d0d0d8220 */ /* 0x004fc80000400000 */
[----:B---3--:R-:W-:Y:S01]  /*5320*/  FFMA R13, R6, R13, R19 ;  /* 0x0000000d060d7223 */ /* 0x008fe20000000013 */
[----:B------:R-:W-:-:S04]  /*5330*/  IMAD.WIDE R18, R7, 0x4, R14 ;  /* 0x0000000407127825 */ /* 0x000fc800078e020e */
[----:B------:R1:W-:Y:S04]  /*5340*/  STG.E desc[UR14][R16.64], R13 ;  /* 0x0000000d10007986 */ /* 0x0003e8000c10190e */
[----:B------:R-:W2:Y:S04]  /*5350*/  LDG.E R6, desc[UR14][R18.64] ;  /* 0x0000000e12067981 */ /* 0x000ea8000c1e1900 */
[----:B------:R-:W3:Y:S01]  /*5360*/  LDG.E R22, desc[UR14][R20.64] ;  /* 0x0000000e14167981 */ /* 0x000ee2000c1e1900 */
[----:B------:R-:W-:Y:S02]  /*5370*/  ULOP3.LUT UR6, UR12, 0x7ffffff8, URZ, 0xc0, !UPT ;  /* 0x7ffffff80c067892 */ /* 0x000fe4000f8ec0ff */
[----:B------:R-:W-:-:S04]  /*5380*/  UIADD3 UR5, UPT, UPT, UR5, 0x8, URZ ;  /* 0x0000000805057890 */ /* 0x000fc8000fffe0ff */
[----:B------:R-:W-:Y:S01]  /*5390*/  UISETP.NE.AND UP0, UPT, UR5, UR6, UPT ;  /* 0x000000060500728c */ /* 0x000fe2000bf05270 */
        /* <DEDUP_REMOVED lines=10> */
[----:B0-----:R-:W0:Y:S08]  /*5440*/  MUFU.EX2 R14, R0 ;  /* 0x00000000000e7308 */ /* 0x001e300000000800 */
[----:B-1----:R-:W1:Y:S01]  /*5450*/  MUFU.EX2 R13, R6 ;  /* 0x00000006000d7308 */ /* 0x002e620000000800 */
[----:B0-----:R-:W-:-:S04]  /*5460*/  @!P1 FMUL R14, R14, R14 ;  /* 0x0000000e0e0e9220 */ /* 0x001fc80000400000 */
[----:B------:R-:W-:Y:S01]  /*5470*/  FMUL R15, RZ, R14 ;  /* 0x0000000eff0f7220 */ /* 0x000fe20000400000 */
[----:B-1----:R-:W-:-:S04]  /*5480*/  @!P0 FMUL R13, R13, R13 ;  /* 0x0000000d0d0d8220 */ /* 0x002fc80000400000 */
[----:B---3--:R-:W-:-:S05]  /*5490*/  FFMA R15, R22, R13, R15 ;  /* 0x0000000d160f7223 */ /* 0x008fca000000000f */
[----:B------:R4:W-:Y:S01]  /*54a0*/  STG.E desc[UR14][R20.64], R15 ;  /* 0x0000000f14007986 */ /* 0x0009e2000c10190e */
[----:B------:R-:W-:Y:S05]  /*54b0*/  BRA.U UP0, `(.L_x_51) ;  /* 0xfffffff5004c7547 */ /* 0x000fea000b83ffff */
[----:B------:R-:W-:-:S05]  /*54c0*/  UMOV UR5, UR6 ;  /* 0x0000000600057c82 */ /* 0x000fca0008000000 */
.L_x_50:
[----:B------:R-:W-:-:S09]  /*54d0*/  ULOP3.LUT UP0, UR6, UR12, 0x7, URZ, 0xc0, !UPT ;  /* 0x000000070c067892 */ /* 0x000fd2000f80c0ff */
[----:B------:R-:W-:Y:S05]  /*54e0*/  BRA.U !UP0, `(.L_x_4) ;  /* 0x0000000908ac7547 */ /* 0x000fea000b800000 */
[----:B------:R-:W-:Y:S02]  /*54f0*/  UIADD3 UR6, UPT, UPT, UR6, -0x1, URZ ;  /* 0xffffffff06067890 */ /* 0x000fe4000fffe0ff */
[----:B------:R-:W-:Y:S02]  /*5500*/  ULOP3.LUT UP1, UR13, UR12, 0x3, URZ, 0xc0, !UPT ;  /* 0x000000030c0d7892 */ /* 0x000fe4000f82c0ff */
[----:B------:R-:W-:-:S09]  /*5510*/  UISETP.GE.U32.AND UP0, UPT, UR6, 0x3, UPT ;  /* 0x000000030600788c */ /* 0x000fd2000bf06070 */
[----:B------:R-:W-:Y:S05]  /*5520*/  BRA.U !UP0, `(.L_x_52) ;  /* 0x0000000508647547 */ /* 0x000fea000b800000 */
[----:B------:R-:W2:Y:S08]  /*5530*/  LDC R5, c[0x0][0x3ac] ;  /* 0x0000eb00ff057b82 */ /* 0x000eb00000000800 */
[----:B------:R-:W3:Y:S08]  /*5540*/  LDC.64 R2, c[0x0][0x3c0] ;  /* 0x0000f000ff027b82 */ /* 0x000ef00000000a00 */
[----:B01----:R-:W0:Y:S01]  /*5550*/  LDC.64 R6, c[0x0][0x3b8] ;  /* 0x0000ee00ff067b82 */ /* 0x003e220000000a00 */
[----:B--2---:R-:W-:-:S04]  /*5560*/  IMAD R13, R5, UR5, R8 ;  /* 0x00000005050d7c24 */ /* 0x004fc8000f8e0208 */
[----:B---3--:R-:W-:-:S05]  /*5570*/  IMAD.WIDE R2, R13, 0x4, R2 ;  /* 0x000000040d027825 */ /* 0x008fca00078e0202 */
[----:B------:R-:W2:Y:S01]  /*5580*/  LDG.E R0, desc[UR14][R2.64] ;  /* 0x0000000e02007981 */ /* 0x000ea2000c1e1900 */
[----:B0-----:R-:W-:-:S05]  /*5590*/  IMAD.WIDE R6, R13, 0x4, R6 ;  /* 0x000000040d067825 */ /* 0x001fca00078e0206 */
[----:B------:R-:W3:Y:S01]  /*55a0*/  LDG.E R4, desc[UR14][R6.64] ;  /* 0x0000000e06047981 */ /* 0x000ee2000c1e1900 */
        /* <DEDUP_REMOVED lines=11> */
[----:B----4-:R-:W2:Y:S01]  /*5660*/  MUFU.EX2 R15, R0 ;  /* 0x00000000000f7308 */ /* 0x010ea20000000800 */
[----:B-1----:R-:W-:-:S04]  /*5670*/  @!P1 FMUL R14, R14, R14 ;  /* 0x0000000e0e0e9220 */ /* 0x002fc80000400000 */
[----:B------:R-:W-:Y:S01]  /*5680*/  FMUL R17, RZ, R14 ;  /* 0x0000000eff117220 */ /* 0x000fe20000400000 */
[----:B--2---:R-:W-:-:S04]  /*5690*/  @!P0 FMUL R15, R15, R15 ;  /* 0x0000000f0f0f8220 */ /* 0x004fc80000400000 */
[----:B---3--:R-:W-:Y:S01]  /*56a0*/  FFMA R19, R4, R15, R17 ;  /* 0x0000000f04137223 */ /* 0x008fe20000000011 */
[----:B------:R-:W-:-:S04]  /*56b0*/  IMAD.WIDE R14, R5, 0x4, R2 ;  /* 0x00000004050e7825 */ /* 0x000fc800078e0202 */
[----:B------:R1:W-:Y:S04]  /*56c0*/  STG.E desc[UR14][R6.64], R19 ;  /* 0x0000001306007986 */ /* 0x0003e8000c10190e */
[----:B------:R-:W2:Y:S01]  /*56d0*/  LDG.E R4, desc[UR14][R14.64] ;  /* 0x0000000e0e047981 */ /* 0x000ea2000c1e1900 */
[----:B------:R-:W-:-:S05]  /*56e0*/  IMAD.WIDE R16, R5, 0x4, R6 ;  /* 0x0000000405107825 */ /* 0x000fca00078e0206 */
        /* <DEDUP_REMOVED lines=12> */
[----:B------:R-:W4:Y:S01]  /*57b0*/  MUFU.EX2 R3, R4 ;  /* 0x0000000400037308 */ /* 0x000f220000000800 */
[----:B0-----:R-:W-:-:S04]  /*57c0*/  @!P1 FMUL R2, R2, R2 ;  /* 0x0000000202029220 */ /* 0x001fc80000400000 */
[----:B-1----:R-:W-:Y:S01]  /*57d0*/  FMUL R7, RZ, R2 ;  /* 0x00000002ff077220 */ /* 0x002fe20000400000 */
[----:B----4-:R-:W-:-:S04]  /*57e0*/  @!P0 FMUL R3, R3, R3 ;  /* 0x0000000303038220 */ /* 0x010fc80000400000 */
[----:B---3--:R-:W-:Y:S01]  /*57f0*/  FFMA R13, R18, R3, R7 ;  /* 0x00000003120d7223 */ /* 0x008fe20000000007 */
[----:B------:R-:W-:-:S04]  /*5800*/  IMAD.WIDE R2, R5, 0x4, R14 ;  /* 0x0000000405027825 */ /* 0x000fc800078e020e */
[----:B------:R0:W-:Y:S04]  /*5810*/  STG.E desc[UR14][R16.64], R13 ;  /* 0x0000000d10007986 */ /* 0x0001e8000c10190e */
[----:B------:R-:W3:Y:S01]  /*5820*/  LDG.E R18, desc[UR14][R2.64] ;  /* 0x0000000e02127981 */ /* 0x000ee2000c1e1900 */
[----:B------:R-:W-:-:S05]  /*5830*/  IMAD.WIDE R6, R5, 0x4, R16 ;  /* 0x0000000405067825 */ /* 0x000fca00078e0210 */
[----:B------:R-:W4:Y:S01]  /*5840*/  LDG.E R0, desc[UR14][R6.64] ;  /* 0x0000000e06007981 */ /* 0x000f22000c1e1900 */
[----:B---3--:R-:W-:-:S05]  /*5850*/  FMNMX R19, R18, -INF , !PT ;  /* 0xff80000012137809 */ /* 0x008fca0007800000 */
        /* <DEDUP_REMOVED lines=9> */
[----:B--2---:R-:W2:Y:S08]  /*58f0*/  MUFU.EX2 R14, R4 ;  /* 0x00000004000e7308 */ /* 0x004eb00000000800 */
[----:B0-----:R-:W0:Y:S01]  /*5900*/  MUFU.EX2 R13, R18 ;  /* 0x00000012000d7308 */ /* 0x001e220000000800 */
[----:B--2---:R-:W-:-:S04]  /*5910*/  @!P1 FMUL R14, R14, R14 ;  /* 0x0000000e0e0e9220 */ /* 0x004fc80000400000 */
[----:B------:R-:W-:Y:S01]  /*5920*/  FMUL R15, RZ, R14 ;  /* 0x0000000eff0f7220 */ /* 0x000fe20000400000 */
[----:B0-----:R-:W-:-:S04]  /*5930*/  @!P0 FMUL R13, R13, R13 ;  /* 0x0000000d0d0d8220 */ /* 0x001fc80000400000 */
[----:B----4-:R-:W-:Y:S01]  /*5940*/  FFMA R13, R0, R13, R15 ;  /* 0x0000000d000d7223 */ /* 0x010fe2000000000f */
[----:B------:R-:W-:-:S04]  /*5950*/  IMAD.WIDE R14, R5, 0x4, R2 ;  /* 0x00000004050e7825 */ /* 0x000fc800078e0202 */
[----:B------:R0:W-:Y:S04]  /*5960*/  STG.E desc[UR14][R6.64], R13 ;  /* 0x0000000d06007986 */ /* 0x0001e8000c10190e */
[----:B------:R-:W2:Y:S01]  /*5970*/  LDG.E R0, desc[UR14][R14.64] ;  /* 0x0000000e0e007981 */ /* 0x000ea2000c1e1900 */
[----:B------:R-:W-:-:S05]  /*5980*/  IMAD.WIDE R4, R5, 0x4, R6 ;  /* 0x0000000405047825 */ /* 0x000fca00078e0206 */
[----:B------:R-:W3:Y:S01]  /*5990*/  LDG.E R16, desc[UR14][R4.64] ;  /* 0x0000000e04107981 */ /* 0x000ee2000c1e1900 */
[----:B------:R-:W-:Y:S01]  /*59a0*/  UIADD3 UR5, UPT, UPT, UR5, 0x4, URZ ;  /* 0x0000000405057890 */ /* 0x000fe2000fffe0ff */
        /* <DEDUP_REMOVED lines=10> */
[----:B-1----:R-:W1:Y:S08]  /*5a50*/  MUFU.EX2 R2, R18 ;  /* 0x0000001200027308 */ /* 0x002e700000000800 */
[----:B------:R-:W4:Y:S01]  /*5a60*/  MUFU.EX2 R3, R0 ;  /* 0x0000000000037308 */ /* 0x000f220000000800 */
[----:B-1----:R-:W-:-:S04]  /*5a70*/  @!P1 FMUL R2, R2, R2 ;  /* 0x0000000202029220 */ /* 0x002fc80000400000 */
[----:B0-----:R-:W-:Y:S01]  /*5a80*/  FMUL R7, RZ, R2 ;  /* 0x00000002ff077220 */ /* 0x001fe20000400000 */
[----:B----4-:R-:W-:-:S04]  /*5a90*/  @!P0 FMUL R3, R3, R3 ;  /* 0x0000000303038220 */ /* 0x010fc80000400000 */
[----:B---3--:R-:W-:-:S05]  /*5aa0*/  FFMA R7, R16, R3, R7 ;  /* 0x0000000310077223 */ /* 0x008fca0000000007 */
[----:B------:R2:W-:Y:S02]  /*5ab0*/  STG.E desc[UR14][R4.64], R7 ;  /* 0x0000000704007986 */ /* 0x0005e4000c10190e */
.L_x_52:
[----:B------:R-:W-:Y:S05]  /*5ac0*/  BRA.U !UP1, `(.L_x_4) ;  /* 0x0000000509347547 */ /* 0x000fea000b800000 */
[----:B------:R-:W-:Y:S02]  /*5ad0*/  UISETP.NE.AND UP0, UPT, UR13, 0x1, UPT ;  /* 0x000000010d00788c */ /* 0x000fe4000bf05270 */
[----:B------:R-:W-:-:S04]  /*5ae0*/  ULOP3.LUT UR6, UR12, 0x1, URZ, 0xc0, !UPT ;  /* 0x000000010c067892 */ /* 0x000fc8000f8ec0ff */
[----:B------:R-:W-:-:S03]  /*5af0*/  UISETP.NE.U32.AND UP1, UPT, UR6, 0x1, UPT ;  /* 0x000000010600788c */ /* 0x000fc6000bf25070 */
[----:B------:R-:W-:Y:S08]  /*5b00*/  BRA.U !UP0, `(.L_x_53) ;  /* 0x0000000108bc7547 */ /* 0x000ff0000b800000 */
[----:B01--4-:R-:W0:Y:S08]  /*5b10*/  LDC R19, c[0x0][0x3ac] ;  /* 0x0000eb00ff137b82 */ /* 0x013e300000000800 */
[----:B------:R-:W1:Y:S08]  /*5b20*/  LDC.64 R2, c[0x0][0x3c0] ;  /* 0x0000f000ff027b82 */ /* 0x000e700000000a00 */
[----:B--2---:R-:W2:Y:S01]  /*5b30*/  LDC.64 R4, c[0x0][0x3b8] ;  /* 0x0000ee00ff047b82 */ /* 0x004ea20000000a00 */
[----:B0-----:R-:W-:-:S04]  /*5b40*/  IMAD R7, R19, UR5, R8 ;  /* 0x0000000513077c24 */ /* 0x001fc8000f8e0208 */
[----:B-1----:R-:W-:-:S05]  /*5b50*/  IMAD.WIDE R2, R7, 0x4, R2 ;  /* 0x0000000407027825 */ /* 0x002fca00078e0202 */
[----:B------:R-:W3:Y:S01]  /*5b60*/  LDG.E R0, desc[UR14][R2.64] ;  /* 0x0000000e02007981 */ /* 0x000ee2000c1e1900 */
[----:B--2---:R-:W-:-:S05]  /*5b70*/  IMAD.WIDE R4, R7, 0x4, R4 ;  /* 0x0000000407047825 */ /* 0x004fca00078e0204 */
[----:B------:R-:W2:Y:S01]  /*5b80*/  LDG.E R6, desc[UR14][R4.64] ;  /* 0x0000000e04067981 */ /* 0x000ea2000c1e1900 */
        /* <DEDUP_REMOVED lines=11> */
[----:B------:R-:W3:Y:S01]  /*5c40*/  MUFU.EX2 R7, R0 ;  /* 0x0000000000077308 */ /* 0x000ee20000000800 */
[----:B-1----:R-:W-:-:S04]  /*5c50*/  @!P1 FMUL R15, R15, R15 ;  /* 0x0000000f0f0f9220 */ /* 0x002fc80000400000 */
[----:B------:R-:W-:Y:S01]  /*5c60*/  FMUL R15, RZ, R15 ;  /* 0x0000000fff0f7220 */ /* 0x000fe20000400000 */
[----:B---3--:R-:W-:-:S04]  /*5c70*/  @!P0 FMUL R7, R7, R7 ;  /* 0x0000000707078220 */ /* 0x008fc80000400000 */
[----:B--2---:R-:W-:Y:S01]  /*5c80*/  FFMA R17, R6, R7, R15 ;  /* 0x0000000706117223 */ /* 0x004fe2000000000f */
        /* <DEDUP_REMOVED lines=21> */
[----:B---3--:R-:W-:-:S05]  /*5de0*/  FFMA R5, R18, R3, R5 ;  /* 0x0000000312057223 */ /* 0x008fca0000000005 */
[----:B------:R2:W-:Y:S02]  /*5df0*/  STG.E desc[UR14][R14.64], R5 ;  /* 0x000000050e007986 */ /* 0x0005e4000c10190e */
.L_x_53:
[----:B------:R-:W-:Y:S05]  /*5e00*/  BRA.U UP1, `(.L_x_4) ;  /* 0x0000000101647547 */ /* 0x000fea000b800000 */
[----:B-12---:R-:W1:Y:S08]  /*5e10*/  LDC R7, c[0x0][0x3ac] ;  /* 0x0000eb00ff077b82 */ /* 0x006e700000000800 */
[----:B------:R-:W2:Y:S08]  /*5e20*/  LDC.64 R2, c[0x0][0x3c0] ;  /* 0x0000f000ff027b82 */ /* 0x000eb00000000a00 */
[----:B------:R-:W3:Y:S01]  /*5e30*/  LDC.64 R4, c[0x0][0x3b8] ;  /* 0x0000ee00ff047b82 */ /* 0x000ee20000000a00 */
[----:B-1----:R-:W-:-:S04]  /*5e40*/  IMAD R7, R7, UR5, R8 ;  /* 0x0000000507077c24 */ /* 0x002fc8000f8e0208 */
[----:B--2---:R-:W-:-:S05]  /*5e50*/  IMAD.WIDE R2, R7, 0x4, R2 ;  /* 0x0000000407027825 */ /* 0x004fca00078e0202 */
[----:B0-----:R-:W2:Y:S01]  /*5e60*/  LDG.E R0, desc[UR14][R2.64] ;  /* 0x0000000e02007981 */ /* 0x001ea2000c1e1900 */
[----:B---3--:R-:W-:-:S05]  /*5e70*/  IMAD.WIDE R4, R7, 0x4, R4 ;  /* 0x0000000407047825 */ /* 0x008fca00078e0204 */
        /* <DEDUP_REMOVED lines=11> */
[----:B----4-:R-:W1:Y:S08]  /*5f30*/  MUFU.EX2 R15, R14 ;  /* 0x0000000e000f7308 */ /* 0x010e700000000800 */
[----:B------:R-:W2:Y:S01]  /*5f40*/  MUFU.EX2 R13, R0 ;  /* 0x00000000000d7308 */ /* 0x000ea20000000800 */
[----:B-1----:R-:W-:-:S04]  /*5f50*/  @!P1 FMUL R15, R15, R15 ;  /* 0x0000000f0f0f9220 */ /* 0x002fc80000400000 */
[----:B------:R-:W-:Y:S01]  /*5f60*/  FMUL R15, RZ, R15 ;  /* 0x0000000fff0f7220 */ /* 0x000fe20000400000 */
[----:B--2---:R-:W-:-:S04]  /*5f70*/  @!P0 FMUL R13, R13, R13 ;  /* 0x0000000d0d0d8220 */ /* 0x004fc80000400000 */
[----:B---3--:R-:W-:-:S05]  /*5f80*/  FFMA R15, R6, R13, R15 ;  /* 0x0000000d060f7223 */ /* 0x008fca000000000f */
[----:B------:R0:W-:Y:S02]  /*5f90*/  STG.E desc[UR14][R4.64], R15 ;  /* 0x0000000f04007986 */ /* 0x0001e4000c10190e */
.L_x_4:
[----:B------:R-:W5:Y:S01]  /*5fa0*/  LDCU UR5, c[0x0][0x3a0] ;  /* 0x00007400ff0577ac */ /* 0x000f620008000800 */
[----:B------:R-:W-:-:S04]  /*5fb0*/  UIADD3 UR4, UPT, UPT, UR4, 0x1, URZ ;  /* 0x0000000104047890 */ /* 0x000fc8000fffe0ff */
[----:B-----5:R-:W-:Y:S01]  /*5fc0*/  UISETP.NE.AND UP0, UPT, UR4, UR5, UPT ;  /* 0x000000050400728c */ /* 0x020fe2000bf05270 */
[----:B------:R-:W-:Y:S08]  /*5fd0*/  BAR.SYNC.DEFER_BLOCKING 0x0 ;  /* 0x0000000000007b1d */ /* 0x000ff00000010000 */
[----:B------:R-:W-:Y:S05]  /*5fe0*/  BRA.U UP0, `(.L_x_54) ;  /* 0xffffffa100c87547 */ /* 0x000fea000b83ffff */
[----:B0-----:R-:W-:Y:S05]  /*5ff0*/  EXIT ;  /* 0x000000000000794d */ /* 0x001fea0003800000 */
        .weak           $__internal_0_$__cuda_sm20_rcp_rn_f32_slowpath
        .type           $__internal_0_$__cuda_sm20_rcp_rn_f32_slowpath,@function
        .size           $__internal_0_$__cuda_sm20_rcp_rn_f32_slowpath,(.L_x_146 - $__internal_0_$__cuda_sm20_rcp_rn_f32_slowpath)
$__internal_0_$__cuda_sm20_rcp_rn_f32_slowpath:
[----:B------:R-:W-:Y:S01]  /*6000*/  SHF.L.U32 R2, R19, 0x1, RZ ;  /* 0x0000000113027819 */ /* 0x000fe200000006ff */
[----:B------:R-:W-:Y:S01]  /*6010*/  BSSY.RECONVERGENT B1, `(.L_x_55) ;  /* 0x0000031000017945 */ /* 0x000fe20003800200 */
[----:B------:R-:W-:Y:S02]  /*6020*/  MOV R0, R19 ;  /* 0x0000001300007202 */ /* 0x000fe40000000f00 */
[----:B------:R-:W-:-:S04]  /*6030*/  SHF.R.U32.HI R2, RZ, 0x18, R2 ;  /* 0x00000018ff027819 */ /* 0x000fc80000011602 */
[----:B------:R-:W-:-:S13]  /*6040*/  ISETP.NE.U32.AND P0, PT, R2, RZ, PT ;  /* 0x000000ff0200720c */ /* 0x000fda0003f05070 */
[----:B------:R-:W-:Y:S05]  /*6050*/  @P0 BRA `(.L_x_56) ;  /* 0x0000000000280947 */ /* 0x000fea0003800000 */
[----:B------:R-:W-:-:S04]  /*6060*/  SHF.L.U32 R2, R0, 0x1, RZ ;  /* 0x0000000100027819 */ /* 0x000fc800000006ff */
[----:B------:R-:W-:-:S13]  /*6070*/  ISETP.NE.AND P0, PT, R2, RZ, PT ;  /* 0x000000ff0200720c */ /* 0x000fda0003f05270 */
[----:B------:R-:W-:Y:S01]  /*6080*/  @P0 FFMA R18, R0, 1.84467440737095516160e+19, RZ ;  /* 0x5f80000000120823 */ /* 0x000fe200000000ff */
[----:B------:R-:W-:Y:S08]  /*6090*/  @!P0 MUFU.RCP R3, R0 ;  /* 0x0000000000038308 */ /* 0x000ff00000001000 */
[----:B------:R-:W0:Y:S02]  /*60a0*/  @P0 MUFU.RCP R21, R18 ;  /* 0x0000001200150308 */ /* 0x000e240000001000 */
[----:B0-----:R-:W-:-:S04]  /*60b0*/  @P0 FFMA R2, R18, R21, -1 ;  /* 0xbf80000012020423 */ /* 0x001fc80000000015 */
[----:B------:R-:W-:-:S04]  /*60c0*/  @P0 FADD.FTZ R2, -R2, -RZ ;  /* 0x800000ff02020221 */ /* 0x000fc80000010100 */
[----:B------:R-:W-:-:S04]  /*60d0*/  @P0 FFMA R2, R21, R2, R21 ;  /* 0x0000000215020223 */ /* 0x000fc80000000015 */
[----:B------:R-:W-:Y:S01]  /*60e0*/  @P0 FFMA R3, R2, 1.84467440737095516160e+19, RZ ;  /* 0x5f80000002030823 */ /* 0x000fe200000000ff */
[----:B------:R-:W-:Y:S06]  /*60f0*/  BRA `(.L_x_57) ;  /* 0x0000000000887947 */ /* 0x000fec0003800000 */
.L_x_56:
[----:B------:R-:W-:-:S04]  /*6100*/  IADD3 R3, PT, PT, R2, -0xfd, RZ ;  /* 0xffffff0302037810 */ /* 0x000fc80007ffe0ff */
[----:B------:R-:W-:-:S13]  /*6110*/  ISETP.GT.U32.AND P0, PT, R3, 0x1, PT ;  /* 0x000000010300780c */ /* 0x000fda0003f04070 */
[----:B------:R-:W-:Y:S05]  /*6120*/  @P0 BRA `(.L_x_58) ;  /* 0x0000000000780947 */ /* 0x000fea0003800000 */
[----:B------:R-:W-:Y:S01]  /*6130*/  LOP3.LUT R18, R0, 0x7fffff, RZ, 0xc0, !PT ;  /* 0x007fffff00127812 */ /* 0x000fe200078ec0ff */
[----:B------:R-:W-:-:S03]  /*6140*/  HFMA2 R24, -RZ, RZ, 0, 1.78813934326171875e-07 ;  /* 0x00000003ff187431 */ /* 0x000fc600000001ff */
[----:B------:R-:W-:-:S04]  /*6150*/  LOP3.LUT R18, R18, 0x3f800000, RZ, 0xfc, !PT ;  /* 0x3f80000012127812 */ /* 0x000fc800078efcff */
[----:B------:R-:W0:Y:S01]  /*6160*/  MUFU.RCP R21, R18 ;  /* 0x0000001200157308 */ /* 0x000e220000001000 */
[----:B------:R-:W-:Y:S01]  /*6170*/  SHF.L.U32 R23, R24, R3, RZ ;  /* 0x0000000318177219 */ /* 0x000fe200000006ff */
[----:B0-----:R-:W-:-:S04]  /*6180*/  FFMA R20, R18, R21, -1 ;  /* 0xbf80000012147423 */ /* 0x001fc80000000015 */
[----:B------:R-:W-:-:S04]  /*6190*/  FADD.FTZ R20, -R20, -RZ ;  /* 0x800000ff14147221 */ /* 0x000fc80000010100 */
[CCC-:B------:R-:W-:Y:S01]  /*61a0*/  FFMA.RM R22, R21.reuse, R20.reuse, R21.reuse ;  /* 0x0000001415167223 */ /* 0x1c0fe20000004015 */
[----:B------:R-:W-:-:S04]  /*61b0*/  FFMA.RP R21, R21, R20, R21 ;  /* 0x0000001415157223 */ /* 0x000fc80000008015 */
[C---:B------:R-:W-:Y:S02]  /*61c0*/  LOP3.LUT R20, R22.reuse, 0x7fffff, RZ, 0xc0, !PT ;  /* 0x007fffff16147812 */ /* 0x040fe400078ec0ff */
[----:B------:R-:W-:Y:S02]  /*61d0*/  FSETP.NEU.FTZ.AND P0, PT, R22, R21, PT ;  /* 0x000000151600720b */ /* 0x000fe40003f1d000 */
[----:B------:R-:W-:Y:S02]  /*61e0*/  LOP3.LUT R20, R20, 0x800000, RZ, 0xfc, !PT ;  /* 0x0080000014147812 */ /* 0x000fe400078efcff */
[----:B------:R-:W-:Y:S02]  /*61f0*/  SEL R21, RZ, 0xffffffff, !P0 ;  /* 0xffffffffff157807 */ /* 0x000fe40004000000 */
[----:B------:R-:W-:Y:S02]  /*6200*/  LOP3.LUT R18, R23, R20, RZ, 0xc0, !PT ;  /* 0x0000001417127212 */ /* 0x000fe400078ec0ff */
[----:B------:R-:W-:-:S02]  /*6210*/  IADD3 R21, PT, PT, -R21, RZ, RZ ;  /* 0x000000ff15157210 */ /* 0x000fc40007ffe1ff */
[-C--:B------:R-:W-:Y:S02]  /*6220*/  SHF.R.U32.HI R18, RZ, R3.reuse, R18 ;  /* 0x00000003ff127219 */ /* 0x080fe40000011612 */
[----:B------:R-:W-:Y:S02]  /*6230*/  LOP3.LUT P1, RZ, R21, R3, R20, 0xf8, !PT ;  /* 0x0000000315ff7212 */ /* 0x000fe4000782f814 */
[C---:B------:R-:W-:Y:S02]  /*6240*/  LOP3.LUT P0, RZ, R18.reuse, 0x1, RZ, 0xc0, !PT ;  /* 0x0000000112ff7812 */ /* 0x040fe4000780c0ff */
[----:B------:R-:W-:-:S04]  /*6250*/  LOP3.LUT P2, RZ, R18, 0x2, RZ, 0xc0, !PT ;  /* 0x0000000212ff7812 */ /* 0x000fc8000784c0ff */
[----:B------:R-:W-:Y:S02]  /*6260*/  PLOP3.LUT P0, PT, P0, P1, P2, 0xe0, 0x0 ;  /* 0x000000000000781c */ /* 0x000fe40000703c20 */
[----:B------:R-:W-:Y:S02]  /*6270*/  LOP3.LUT P1, RZ, R0, 0x7fffff, RZ, 0xc0, !PT ;  /* 0x007fffff00ff7812 */ /* 0x000fe4000782c0ff */
[----:B------:R-:W-:-:S04]  /*6280*/  SEL R3, RZ, 0x1, !P0 ;  /* 0x00000001ff037807 */ /* 0x000fc80004000000 */
[----:B------:R-:W-:-:S04]  /*6290*/  IADD3 R3, PT, PT, -R3, RZ, RZ ;  /* 0x000000ff03037210 */ /* 0x000fc80007ffe1ff */
[----:B------:R-:W-:Y:S02]  /*62a0*/  ISETP.GE.AND P0, PT, R3, RZ, PT ;  /* 0x000000ff0300720c */ /* 0x000fe40003f06270 */
[----:B------:R-:W-:-:S04]  /*62b0*/  IADD3 R3, PT, PT, R2, -0xfc, RZ ;  /* 0xffffff0402037810 */ /* 0x000fc80007ffe0ff */
[----:B------:R-:W-:-:S07]  /*62c0*/  SHF.R.U32.HI R3, RZ, R3, R20 ;  /* 0x00000003ff037219 */ /* 0x000fce0000011614 */
[----:B------:R-:W-:-:S04]  /*62d0*/  @!P0 IADD3 R3, PT, PT, R3, 0x1, RZ ;  /* 0x0000000103038810 */ /* 0x000fc80007ffe0ff */
[----:B------:R-:W-:-:S04]  /*62e0*/  @!P1 SHF.L.U32 R3, R3, 0x1, RZ ;  /* 0x0000000103039819 */ /* 0x000fc800000006ff */
[----:B------:R-:W-:Y:S01]  /*62f0*/  LOP3.LUT R3, R3, 0x80000000, R0, 0xf8, !PT ;  /* 0x8000000003037812 */ /* 0x000fe200078ef800 */
[----:B------:R-:W-:Y:S06]  /*6300*/  BRA `(.L_x_57) ;  /* 0x0000000000047947 */ /* 0x000fec0003800000 */
.L_x_58:
[----:B------:R0:W1:Y:S02]  /*6310*/  MUFU.RCP R3, R0 ;  /* 0x0000000000037308 */ /* 0x0000640000001000 */
.L_x_57:
[----:B------:R-:W-:Y:S05]  /*6320*/  BSYNC.RECONVERGENT B1 ;  /* 0x0000000000017941 */ /* 0x000fea0003800200 */
.L_x_55:
[----:B01----:R-:W-:Y:S01]  /*6330*/  MOV R0, R3 ;  /* 0x0000000300007202 */ /* 0x003fe20000000f00 */
[----:B------:R-:W-:Y:S01]  /*6340*/  HFMA2 R3, -RZ, RZ, 0, 0 ;  /* 0x00000000ff037431 */ /* 0x000fe200000001ff */
[----:B------:R-:W-:-:S04]  /*6350*/  MOV R2, R16 ;  /* 0x0000001000027202 */ /* 0x000fc80000000f00 */
[----:B------:R-:W-:Y:S05]  /*6360*/  RET.REL.NODEC R2 `(_Z22flash_attention_kernelPKfS0_S0_iiiiiifPfS1_S1_) ;  /* 0xffffff9c02247950 */ /* 0x000fea0003c3ffff */
.L_x_59:
[----:B------:R-:W-:-:S00]  /*6370*/  BRA `(.L_x_59) ;  /* 0xfffffffc00fc7947 */ /* 0x000fc0000383ffff */
[----:B------:R-:W-:-:S00]  /*6380*/  NOP ;  /* 0x0000000000007918 */ /* 0x000fc00000000000 */
[----:B------:R-:W-:-:S00]  /*6390*/  NOP ;  /* 0x0000000000007918 */ /* 0x000fc00000000000 */
[----:B------:R-:W-:-:S00]  /*63a0*/  NOP ;  /* 0x0000000000007918 */ /* 0x000fc00000000000 */
[----:B------:R-:W-:-:S00]  /*63b0*/  NOP ;  /* 0x0000000000007918 */ /* 0x000fc00000000000 */
[----:B------:R-:W-:-:S00]  /*63c0*/  NOP ;  /* 0x0000000000007918 */ /* 0x000fc00000000000 */
[----:B------:R-:W-:-:S00]  /*63d0*/  NOP ;  /* 0x0000000000007918 */ /* 0x000fc00000000000 */
[----:B------:R-:W-:-:S00]  /*63e0*/  NOP ;  /* 0x0000000000007918 */ /* 0x000fc00000000000 */
[----:B------:R-:W-:-:S00]  /*63f0*/  NOP ;  /* 0x0000000000007918 */ /* 0x000fc00000000000 */
.L_x_146:


//--------------------- .text._Z18columnwise_softmaxPfS_i --------------------------
	.section	.text._Z18columnwise_softmaxPfS_i,"ax",@progbits
	.align	128
        .global         _Z18columnwise_softmaxPfS_i
        .type           _Z18columnwise_softmaxPfS_i,@function
        .size           _Z18columnwise_softmaxPfS_i,(.L_x_147 - _Z18columnwise_softmaxPfS_i)
        .other          _Z18columnwise_softmaxPfS_i,@"STO_CUDA_ENTRY STV_DEFAULT"
_Z18columnwise_softmaxPfS_i:
.text._Z18columnwise_softmaxPfS_i:
[----:B------:R-:W-:Y:S01]  /*0000*/  LDC R1, c[0x0][0x37c] ;  /* 0x0000df00ff017b82 */ /* 0x000fe20000000800 */
[----:B------:R-:W0:Y:S07]  /*0010*/  S2R R3, SR_TID.X ;  /* 0x0000000000037919 */ /* 0x000e2e0000002100 */
[----:B------:R-:W0:Y:S01]  /*0020*/  S2UR UR4, SR_CTAID.X ;  /* 0x00000000000479c3 */ /* 0x000e220000002500 */
[----:B------:R-:W1:Y:S07]  /*0030*/  LDCU UR5, c[0x0][0x390] ;  /* 0x00007200ff0577ac */ /* 0x000e6e0008000800 */
[----:B------:R-:W0:Y:S01]  /*0040*/  LDC R8, c[0x0][0x360] ;  /* 0x0000d800ff087b82 */ /* 0x000e220000000800 */
[----:B-1----:R-:W-:Y:S01]  /*0050*/  MOV R0, UR5 ;  /* 0x0000000500007c02 */ /* 0x002fe20008000f00 */
[----:B0-----:R-:W-:-:S05]  /*0060*/  IMAD R8, R8, UR4, R3 ;  /* 0x0000000408087c24 */ /* 0x001fca000f8e0203 */
[----:B------:R-:W-:-:S13]  /*0070*/  ISETP.GE.AND P0, PT, R8, R0, PT ;  /* 0x000000000800720c */ /* 0x000fda0003f06270 */
[----:B------:R-:W-:Y:S05]  /*0080*/  @P0 EXIT ;  /* 0x000000000000094d */ /* 0x000fea0003800000 */
[----:B------:R-:W0:Y:S01]  /*0090*/  LDC.64 R2, c[0x0][0x380] ;  /* 0x0000e000ff027b82 */ /* 0x000e220000000a00 */
[----:B------:R-:W1:Y:S01]  /*00a0*/  LDCU.64 UR6, c[0x0][0x358] ;  /* 0x00006b00ff0677ac */ /* 0x000e620008000a00 */
[----:B0-----:R-:W-:-:S05]  /*00b0*/  IMAD.WIDE R2, R8, 0x4, R2 ;  /* 0x0000000408027825 */ /* 0x001fca00078e0202 */
[----:B-1----:R0:W5:Y:S01]  /*00c0*/  LDG.E R9, desc[UR6][R2.64] ;  /* 0x0000000602097981 */ /* 0x002162000c1e1900 */
[----:B------:R-:W-:-:S13]  /*00d0*/  ISETP.GE.AND P0, PT, R0, 0x2, PT ;  /* 0x000000020000780c */ /* 0x000fda0003f06270 */
[----:B0-----:R-:W-:Y:S05]  /*00e0*/  @!P0 BRA `(.L_x_60) ;  /* 0x0000000400c08947 */ /* 0x001fea0003800000 */
[C---:B------:R-:W-:Y:S01]  /*00f0*/  IADD3 R4, PT, PT, R0.reuse, -0x2, RZ ;  /* 0xfffffffe00047810 */ /* 0x040fe20007ffe0ff */
[----:B------:R-:W-:Y:S01]  /*0100*/  UMOV UR4, 0x1 ;  /* 0x0000000100047882 */ /* 0x000fe20000000000 */
[----:B------:R-:W-:Y:S02]  /*0110*/  IADD3 R6, PT, PT, R0, -0x1, RZ ;  /* 0xffffffff00067810 */ /* 0x000fe40007ffe0ff */
[----:B------:R-:W-:Y:S02]  /*0120*/  ISETP.GE.U32.AND P0, PT, R4, 0xf, PT ;  /* 0x0000000f0400780c */ /* 0x000fe40003f06070 */
[----:B------:R-:W-:-:S11]  /*0130*/  LOP3.LUT R4, R6, 0xf, RZ, 0xc0, !PT ;  /* 0x0000000f06047812 */ /* 0x000fd600078ec0ff */
[----:B------:R-:W-:Y:S05]  /*0140*/  @!P0 BRA `(.L_x_61) ;  /* 0x0000000000cc8947 */ /* 0x000fea0003800000 */
[----:B------:R-:W0:Y:S01]  /*0150*/  LDC R5, c[0x0][0x390] ;  /* 0x0000e400ff057b82 */ /* 0x000e220000000800 */
[----:B------:R-:W-:Y:S01]  /*0160*/  LOP3.LUT R7, R6, 0xfffffff0, RZ, 0xc0, !PT ;  /* 0xfffffff006077812 */ /* 0x000fe200078ec0ff */
[----:B------:R-:W-:-:S03]  /*0170*/  UMOV UR4, URZ ;  /* 0x000000ff00047c82 */ /* 0x000fc60008000000 */
[----:B------:R-:W-:-:S03]  /*0180*/  IADD3 R7, PT, PT, -R7, RZ, RZ ;  /* 0x000000ff07077210 */ /* 0x000fc60007ffe1ff */
[----:B------:R-:W1:Y:S04]  /*0190*/  LDC R0, c[0x0][0x390] ;  /* 0x0000e400ff007b82 */ /* 0x000e680000000800 */
.L_x_62:
[----:B0-----:R-:W-:-:S04]  /*01a0*/  IMAD.WIDE R10, R5, 0x4, R2 ;  /* 0x00000004050a7825 */ /* 0x001fc800078e0202 */
[C---:B-1----:R-:W-:Y:S02]  /*01b0*/  IMAD.WIDE.U32 R24, R0.reuse, 0x4, R10 ;  /* 0x0000000400187825 */ /* 0x042fe400078e000a */
[----:B------:R-:W2:Y:S04]  /*01c0*/  LDG.E R10, desc[UR6][R10.64] ;  /* 0x000000060a0a7981 */ /* 0x000ea8000c1e1900 */
[----:B------:R-:W2:Y:S01]  /*01d0*/  LDG.E R14, desc[UR6][R24.64] ;  /* 0x00000006180e7981 */ /* 0x000ea2000c1e1900 */
[----:B------:R-:W-:-:S04]  /*01e0*/  IMAD.WIDE.U32 R22, R0, 0x4, R24 ;  /* 0x0000000400167825 */ /* 0x000fc800078e0018 */
[----:B------:R-:W-:-:S05]  /*01f0*/  IMAD.WIDE.U32 R16, R0, 0x4, R22 ;  /* 0x0000000400107825 */ /* 0x000fca00078e0016 */
[----:B------:R0:W3:Y:S01]  /*0200*/  LDG.E R11, desc[UR6][R16.64] ;  /* 0x00000006100b7981 */ /* 0x0000e2000c1e1900 */
[----:B------:R-:W-:-:S05]  /*0210*/  IMAD.WIDE.U32 R26, R0, 0x4, R16 ;  /* 0x00000004001a7825 */ /* 0x000fca00078e0010 */
[----:B------:R-:W4:Y:S01]  /*0220*/  LDG.E R24, desc[UR6][R26.64] ;  /* 0x000000061a187981 */ /* 0x000f22000c1e1900 */
[----:B------:R-:W-:-:S05]  /*0230*/  IMAD.WIDE.U32 R18, R0, 0x4, R26 ;  /* 0x0000000400127825 */ /* 0x000fca00078e001a */
[----:B------:R1:W4:Y:S01]  /*0240*/  LDG.E R25, desc[UR6][R18.64] ;  /* 0x0000000612197981 */ /* 0x000322000c1e1900 */
[----:B------:R-:W-:-:S04]  /*0250*/  IMAD.WIDE.U32 R28, R0, 0x4, R18 ;  /* 0x00000004001c7825 */ /* 0x000fc800078e0012 */
[C---:B------:R-:W-:Y:S02]  /*0260*/  IMAD.WIDE.U32 R20, R0.reuse, 0x4, R28 ;  /* 0x0000000400147825 */ /* 0x040fe400078e001c */
[----:B------:R-:W4:Y:S02]  /*0270*/  LDG.E R28, desc[UR6][R28.64] ;  /* 0x000000061c1c7981 */ /* 0x000f24000c1e1900 */
[C---:B------:R-:W-:Y:S02]  /*0280*/  IMAD.WIDE.U32 R12, R0.reuse, 0x4, R20 ;  /* 0x00000004000c7825 */ /* 0x040fe400078e0014 */
[----:B------:R1:W4:Y:S01]  /*0290*/  LDG.E R29, desc[UR6][R20.64] ;  /* 0x00000006141d7981 */ /* 0x000322000c1e1900 */
[----:B--2--5:R-:W-:Y:S01]  /*02a0*/  FMNMX3 R9, R9, R10, R14, !PT ;  /* 0x0000000a09097276 */ /* 0x024fe2000780000e */
[C---:B------:R-:W-:Y:S02]  /*02b0*/  IMAD.WIDE.U32 R14, R0.reuse, 0x4, R12 ;  /* 0x00000004000e7825 */ /* 0x040fe400078e000c */
[----:B------:R2:W3:Y:S04]  /*02c0*/  LDG.E R10, desc[UR6][R22.64] ;  /* 0x00000006160a7981 */ /* 0x0004e8000c1e1900 */
[----:B------:R-:W4:Y:S01]  /*02d0*/  LDG.E R12, desc[UR6][R12.64] ;  /* 0x000000060c0c7981 */ /* 0x000f22000c1e1900 */
[----:B0-----:R-:W-:-:S03]  /*02e0*/  IMAD.WIDE.U32 R16, R0, 0x4, R14 ;  /* 0x0000000400107825 */ /* 0x001fc600078e000e */
[----:B------:R-:W4:Y:S01]  /*02f0*/  LDG.E R15, desc[UR6][R14.64] ;  /* 0x000000060e0f7981 */ /* 0x000f22000c1e1900 */
[----:B-1----:R-:W-:-:S03]  /*0300*/  IMAD.WIDE.U32 R18, R0, 0x4, R16 ;  /* 0x0000000400127825 */ /* 0x002fc600078e0010 */
[----:B------:R0:W4:Y:S01]  /*0310*/  LDG.E R13, desc[UR6][R16.64] ;  /* 0x00000006100d7981 */ /* 0x000122000c1e1900 */
[----:B------:R-:W-:-:S03]  /*0320*/  IMAD.WIDE.U32 R20, R0, 0x4, R18 ;  /* 0x0000000400147825 */ /* 0x000fc600078e0012 */
[----:B------:R-:W4:Y:S01]  /*0330*/  LDG.E R18, desc[UR6][R18.64] ;  /* 0x0000000612127981 */ /* 0x000f22000c1e1900 */
[----:B--2---:R-:W-:-:S03]  /*0340*/  IMAD.WIDE.U32 R22, R0, 0x4, R20 ;  /* 0x0000000400167825 */ /* 0x004fc600078e0014 */
[----:B------:R-:W2:Y:S01]  /*0350*/  LDG.E R20, desc[UR6][R20.64] ;  /* 0x0000000614147981 */ /* 0x000ea2000c1e1900 */
[----:B------:R-:W-:-:S03]  /*0360*/  IMAD.WIDE.U32 R26, R0, 0x4, R22 ;  /* 0x00000004001a7825 */ /* 0x000fc600078e0016 */
[----:B------:R-:W2:Y:S01]  /*0370*/  LDG.E R23, desc[UR6][R22.64] ;  /* 0x0000000616177981 */ /* 0x000ea2000c1e1900 */
[----:B0-----:R-:W-:-:S03]  /*0380*/  IMAD.WIDE.U32 R16, R0, 0x4, R26 ;  /* 0x0000000400107825 */ /* 0x001fc600078e001a */
[----:B------:R-:W2:Y:S04]  /*0390*/  LDG.E R26, desc[UR6][R26.64] ;  /* 0x000000061a1a7981 */ /* 0x000ea8000c1e1900 */
[----:B------:R-:W2:Y:S01]  /*03a0*/  LDG.E R17, desc[UR6][R16.64] ;  /* 0x0000000610117981 */ /* 0x000ea2000c1e1900 */
[----:B------:R-:W-:-:S04]  /*03b0*/  IADD3 R7, PT, PT, R7, 0x10, RZ ;  /* 0x0000001007077810 */ /* 0x000fc80007ffe0ff */
[----:B------:R-:W-:Y:S01]  /*03c0*/  ISETP.NE.AND P0, PT, R7, RZ, PT ;  /* 0x000000ff0700720c */ /* 0x000fe20003f05270 */
[----:B------:R-:W-:Y:S01]  /*03d0*/  UIADD3 UR4, UPT, UPT, UR4, 0x10, URZ ;  /* 0x0000001004047890 */ /* 0x000fe2000fffe0ff */
[----:B------:R-:W-:Y:S02]  /*03e0*/  LEA R5, R0, R5, 0x4 ;  /* 0x0000000500057211 */ /* 0x000fe400078e20ff */
[----:B---3--:R-:W-:-:S04]  /*03f0*/  FMNMX3 R9, R9, R10, R11, !PT ;  /* 0x0000000a09097276 */ /* 0x008fc8000780000b */
[----:B----4-:R-:W-:-:S04]  /*0400*/  FMNMX3 R9, R9, R24, R25, !PT ;  /* 0x0000001809097276 */ /* 0x010fc80007800019 */
[----:B------:R-:W-:-:S04]  /*0410*/  FMNMX3 R9, R9, R28, R29, !PT ;  /* 0x0000001c09097276 */ /* 0x000fc8000780001d */
[----:B------:R-:W-:-:S04]  /*0420*/  FMNMX3 R9, R9, R12, R15, !PT ;  /* 0x0000000c09097276 */ /* 0x000fc8000780000f */
[----:B------:R-:W-:-:S04]  /*0430*/  FMNMX3 R9, R9, R13, R18, !PT ;  /* 0x0000000d09097276 */ /* 0x000fc80007800012 */
[----:B--2---:R-:W-:-:S04]  /*0440*/  FMNMX3 R9, R9, R20, R23, !PT ;  /* 0x0000001409097276 */ /* 0x004fc80007800017 */
[----:B------:R-:W-:Y:S01]  /*0450*/  FMNMX3 R9, R9, R26, R17, !PT ;  /* 0x0000001a09097276 */ /* 0x000fe20007800011 */
[----:B------:R-:W-:Y:S06]  /*0460*/  @P0 BRA `(.L_x_62) ;  /* 0xfffffffc004c0947 */ /* 0x000fec000383ffff */
[----:B------:R-:W-:-:S12]  /*0470*/  UIADD3 UR4, UPT, UPT, UR4, 0x1, URZ ;  /* 0x0000000104047890 */ /* 0x000fd8000fffe0ff */
.L_x_61:
[----:B------:R-:W-:-:S13]  /*0480*/  ISETP.NE.AND P0, PT, R4, RZ, PT ;  /* 0x000000ff0400720c */ /* 0x000fda0003f05270 */
[----:B------:R-:W-:Y:S05]  /*0490*/  @!P0 BRA `(.L_x_60) ;  /* 0x0000000000d48947 */ /* 0x000fea0003800000 */
[----:B------:R-:W-:Y:S02]  /*04a0*/  ISETP.GE.U32.AND P0, PT, R4, 0x8, PT ;  /* 0x000000080400780c */ /* 0x000fe40003f06070 */
[----:B------:R-:W-:-:S04]  /*04b0*/  LOP3.LUT R7, R6, 0x7, RZ, 0xc0, !PT ;  /* 0x0000000706077812 */ /* 0x000fc800078ec0ff */
[----:B------:R-:W-:-:S07]  /*04c0*/  ISETP.NE.AND P1, PT, R7, RZ, PT ;  /* 0x000000ff0700720c */ /* 0x000fce0003f25270 */
[----:B------:R-:W-:Y:S06]  /*04d0*/  @!P0 BRA `(.L_x_63) ;  /* 0x0000000000588947 */ /* 0x000fec0003800000 */
[----:B------:R-:W-:-:S04]  /*04e0*/  IMAD R21, R0, UR4, RZ ;  /* 0x0000000400157c24 */ /* 0x000fc8000f8e02ff */
[----:B------:R-:W-:-:S04]  /*04f0*/  IMAD.WIDE R20, R21, 0x4, R2 ;  /* 0x0000000415147825 */ /* 0x000fc800078e0202 */
[C---:B------:R-:W-:Y:S02]  /*0500*/  IMAD.WIDE.U32 R22, R0.reuse, 0x4, R20 ;  /* 0x0000000400167825 */ /* 0x040fe400078e0014 */
[----:B------:R-:W2:Y:S02]  /*0510*/  LDG.E R20, desc[UR6][R20.64] ;  /* 0x0000000614147981 */ /* 0x000ea4000c1e1900 */
[C---:B------:R-:W-:Y:S02]  /*0520*/  IMAD.WIDE.U32 R14, R0.reuse, 0x4, R22 ;  /* 0x00000004000e7825 */ /* 0x040fe400078e0016 */
[----:B------:R-:W2:Y:S02]  /*0530*/  LDG.E R22, desc[UR6][R22.64] ;  /* 0x0000000616167981 */ /* 0x000ea4000c1e1900 */
[C---:B------:R-:W-:Y:S02]  /*0540*/  IMAD.WIDE.U32 R12, R0.reuse, 0x4, R14 ;  /* 0x00000004000c7825 */ /* 0x040fe400078e000e */
[----:B------:R-:W3:Y:S02]  /*0550*/  LDG.E R14, desc[UR6][R14.64] ;  /* 0x000000060e0e7981 */ /* 0x000ee4000c1e1900 */
[----:B------:R-:W-:-:S02]  /*0560*/  IMAD.WIDE.U32 R10, R0, 0x4, R12 ;  /* 0x00000004000a7825 */ /* 0x000fc400078e000c */
[----:B------:R-:W3:Y:S02]  /*0570*/  LDG.E R12, desc[UR6][R12.64] ;  /* 0x000000060c0c7981 */ /* 0x000ee4000c1e1900 */
[C---:B------:R-:W-:Y:S02]  /*0580*/  IMAD.WIDE.U32 R4, R0.reuse, 0x4, R10 ;  /* 0x0000000400047825 */ /* 0x040fe400078e000a */
[----:B------:R-:W4:Y:S02]  /*0590*/  LDG.E R10, desc[UR6][R10.64] ;  /* 0x000000060a0a7981 */ /* 0x000f24000c1e1900 */
[C---:B------:R-:W-:Y:S02]  /*05a0*/  IMAD.WIDE.U32 R16, R0.reuse, 0x4, R4 ;  /* 0x0000000400107825 */ /* 0x040fe400078e0004 */
[----:B------:R-:W4:Y:S02]  /*05b0*/  LDG.E R4, desc[UR6][R4.64] ;  /* 0x0000000604047981 */ /* 0x000f24000c1e1900 */
[----:B------:R-:W-:-:S02]  /*05c0*/  IMAD.WIDE.U32 R18, R0, 0x4, R16 ;  /* 0x0000000400127825 */ /* 0x000fc400078e0010 */
[----:B------:R-:W4:Y:S04]  /*05d0*/  LDG.E R16, desc[UR6][R16.64] ;  /* 0x0000000610107981 */ /* 0x000f28000c1e1900 */
[----:B------:R-:W4:Y:S01]  /*05e0*/  LDG.E R18, desc[UR6][R18.64] ;  /* 0x0000000612127981 */ /* 0x000f22000c1e1900 */
[----:B------:R-:W-:Y:S01]  /*05f0*/  UIADD3 UR4, UPT, UPT, UR4, 0x8, URZ ;  /* 0x0000000804047890 */ /* 0x000fe2000fffe0ff */
[----:B--2--5:R-:W-:-:S04]  /*0600*/  FMNMX3 R9, R9, R20, R22, !PT ;  /* 0x0000001409097276 */ /* 0x024fc80007800016 */
[----:B---3--:R-:W-:-:S04]  /*0610*/  FMNMX3 R9, R9, R14, R12, !PT ;  /* 0x0000000e09097276 */ /* 0x008fc8000780000c */
[----:B----4-:R-:W-:-:S04]  /*0620*/  FMNMX3 R9, R9, R10, R4, !PT ;  /* 0x0000000a09097276 */ /* 0x010fc80007800004 */
[----:B------:R-:W-:-:S07]  /*0630*/  FMNMX3 R9, R9, R16, R18, !PT ;  /* 0x0000001009097276 */ /* 0x000fce0007800012 */
.L_x_63:
        /* <DEDUP_REMOVED lines=11> */
[----:B------:R-:W-:Y:S02]  /*06f0*/  IMAD.WIDE.U32 R12, R0, 0x4, R10 ;  /* 0x00000004000c7825 */ /* 0x000fe400078e000a */
[----:B------:R-:W3:Y:S04]  /*0700*/  LDG.E R10, desc[UR6][R10.64] ;  /* 0x000000060a0a7981 */ /* 0x000ee8000c1e1900 */
[----:B------:R-:W3:Y:S01]  /*0710*/  LDG.E R12, desc[UR6][R12.64] ;  /* 0x000000060c0c7981 */ /* 0x000ee2000c1e1900 */
[----:B------:R-:W-:Y:S01]  /*0720*/  UIADD3 UR4, UPT, UPT, UR4, 0x4, URZ ;  /* 0x0000000404047890 */ /* 0x000fe2000fffe0ff */
[----:B--2--5:R-:W-:-:S04]  /*0730*/  FMNMX3 R9, R9, R4, R6, !PT ;  /* 0x0000000409097276 */ /* 0x024fc80007800006 */
[----:B---3--:R-:W-:-:S07]  /*0740*/  FMNMX3 R9, R9, R10, R12, !PT ;  /* 0x0000000a09097276 */ /* 0x008fce000780000c */
.L_x_64:
[----:B------:R-:W-:Y:S05]  /*0750*/  @!P1 BRA `(.L_x_60) ;  /* 0x0000000000249947 */ /* 0x000fea0003800000 */
[----:B------:R-:W-:Y:S01]  /*0760*/  IADD3 R14, PT, PT, -R14, RZ, RZ ;  /* 0x000000ff0e0e7210 */ /* 0x000fe20007ffe1ff */
[----:B------:R-:W-:-:S07]  /*0770*/  IMAD R7, R0, UR4, RZ ;  /* 0x0000000400077c24 */ /* 0x000fce000f8e02ff */
.L_x_65:
[----:B------:R-:W-:-:S06]  /*0780*/  IMAD.WIDE R4, R7, 0x4, R2 ;  /* 0x0000000407047825 */ /* 0x000fcc00078e0202 */
[----:B------:R-:W2:Y:S01]  /*0790*/  LDG.E R4, desc[UR6][R4.64] ;  /* 0x0000000604047981 */ /* 0x000ea2000c1e1900 */
[----:B------:R-:W-:Y:S02]  /*07a0*/  IADD3 R14, PT, PT, R14, 0x1, RZ ;  /* 0x000000010e0e7810 */ /* 0x000fe40007ffe0ff */
[----:B------:R-:W-:Y:S02]  /*07b0*/  IADD3 R7, PT, PT, R7, R0, RZ ;  /* 0x0000000007077210 */ /* 0x000fe40007ffe0ff */
[----:B------:R-:W-:Y:S02]  /*07c0*/  ISETP.NE.AND P0, PT, R14, RZ, PT ;  /* 0x000000ff0e00720c */ /* 0x000fe40003f05270 */
[----:B--2--5:R-:W-:-:S11]  /*07d0*/  FMNMX R9, R4, R9, !PT ;  /* 0x0000000904097209 */ /* 0x024fd60007800000 */
[----:B------:R-:W-:Y:S05]  /*07e0*/  @P0 BRA `(.L_x_65) ;  /* 0xfffffffc00e40947 */ /* 0x000fea000383ffff */
.L_x_60:
[----:B------:R-:W-:Y:S01]  /*07f0*/  ISETP.GE.AND P0, PT, R0, 0x1, PT ;  /* 0x000000010000780c */ /* 0x000fe20003f06270 */
[----:B------:R-:W-:-:S12]  /*0800*/  HFMA2 R7, -RZ, RZ, 0, 0 ;  /* 0x00000000ff077431 */ /* 0x000fd800000001ff */
[----:B------:R-:W-:Y:S05]  /*0810*/  @!P0 BRA `(.L_x_66) ;  /* 0x0000001000108947 */ /* 0x000fea0003800000 */
[C---:B------:R-:W-:Y:S02]  /*0820*/  IADD3 R5, PT, PT, R0.reuse, -0x1, RZ ;  /* 0xffffffff00057810 */ /* 0x040fe40007ffe0ff */
[----:B------:R-:W-:Y:S02]  /*0830*/  LOP3.LUT R4, R0, 0x7, RZ, 0xc0, !PT ;  /* 0x0000000700047812 */ /* 0x000fe400078ec0ff */
[----:B------:R-:W-:Y:S02]  /*0840*/  ISETP.GE.U32.AND P0, PT, R5, 0x7, PT ;  /* 0x000000070500780c */ /* 0x000fe40003f06070 */
[----:B------:R-:W-:Y:S02]  /*0850*/  ISETP.NE.AND P1, PT, R4, RZ, PT ;  /* 0x000000ff0400720c */ /* 0x000fe40003f25270 */
[----:B------:R-:W-:Y:S02]  /*0860*/  MOV R7, RZ ;  /* 0x000000ff00077202 */ /* 0x000fe40000000f00 */
[----:B------:R-:W-:-:S07]  /*0870*/  MOV R11, RZ ;  /* 0x000000ff000b7202 */ /* 0x000fce0000000f00 */
[----:B------:R-:W-:Y:S05]  /*0880*/  @!P0 BRA `(.L_x_67) ;  /* 0x0000000400fc8947 */ /* 0x000fea0003800000 */
[----:B------:R-:W0:Y:S01]  /*0890*/  LDC R6, c[0x0][0x390] ;  /* 0x0000e400ff067b82 */ /* 0x000e220000000800 */
[----:B------:R-:W-:Y:S01]  /*08a0*/  LOP3.LUT R11, R0, 0x7ffffff8, RZ, 0xc0, !PT ;  /* 0x7ffffff8000b7812 */ /* 0x000fe200078ec0ff */
[----:B------:R-:W-:Y:S01]  /*08b0*/  HFMA2 R5, -RZ, RZ, 0, 0 ;  /* 0x00000000ff057431 */ /* 0x000fe200000001ff */
[----:B------:R-:W-:Y:S02]  /*08c0*/  MOV R7, RZ ;  /* 0x000000ff00077202 */ /* 0x000fe40000000f00 */
[----:B------:R-:W-:Y:S02]  /*08d0*/  MOV R13, R8 ;  /* 0x00000008000d7202 */ /* 0x000fe40000000f00 */
[----:B------:R-:W-:Y:S01]  /*08e0*/  IADD3 R12, PT, PT, -R11, RZ, RZ ;  /* 0x000000ff0b0c7210 */ /* 0x000fe20007ffe1ff */
[----:B------:R-:W1:Y:S06]  /*08f0*/  LDC.64 R14, c[0x0][0x388] ;  /* 0x0000e200ff0e7b82 */ /* 0x000e6c0000000a00 */
.L_x_68:
[----:B------:R-:W-:-:S05]  /*0900*/  IMAD.WIDE R16, R5, 0x4, R2 ;  /* 0x0000000405107825 */ /* 0x000fca00078e0202 */
[----:B--2---:R-:W2:Y:S01]  /*0910*/  LDG.E R0, desc[UR6][R16.64] ;  /* 0x0000000610007981 */ /* 0x004ea2000c1e1900 */
[----:B------:R-:W-:Y:S02]  /*0920*/  MOV R20, 0x3bbb989d ;  /* 0x3bbb989d00147802 */ /* 0x000fe40000000f00 */
[----:B------:R-:W-:Y:S01]  /*0930*/  MOV R23, 0x437c0000 ;  /* 0x437c000000177802 */ /* 0x000fe20000000f00 */
[----:B--2--5:R-:W-:-:S04]  /*0940*/  FADD R19, R0, -R9 ;  /* 0x8000000900137221 */ /* 0x024fc80000000000 */
[----:B------:R-:W-:-:S04]  /*0950*/  FFMA.SAT R0, R19, R20, 0.5 ;  /* 0x3f00000013007423 */ /* 0x000fc80000002014 */
[----:B------:R-:W-:-:S04]  /*0960*/  FFMA.RM R0, R0, R23, 12582913 ;  /* 0x4b40000100007423 */ /* 0x000fc80000004017 */
[C---:B------:R-:W-:Y:S01]  /*0970*/  FADD R10, R0.reuse, -12583039 ;  /* 0xcb40007f000a7421 */ /* 0x040fe20000000000 */
[----:B------:R-:W-:Y:S02]  /*0980*/  SHF.L.U32 R22, R0, 0x17, RZ ;  /* 0x0000001700167819 */ /* 0x000fe400000006ff */
[----:B0-----:R-:W-:Y:S01]  /*0990*/  MOV R0, R6 ;  /* 0x0000000600007202 */ /* 0x001fe20000000f00 */
[----:B------:R-:W-:-:S04]  /*09a0*/  FFMA R10, R19, 1.4426950216293334961, -R10 ;  /* 0x3fb8aa3b130a7823 */ /* 0x000fc8000000080a */
[----:B------:R-:W-:Y:S01]  /*09b0*/  FFMA R10, R19, 1.925963033500011079e-08, R10 ;  /* 0x32a57060130a7823 */ /* 0x000fe2000000000a */
[----:B-1----:R-:W-:-:S03]  /*09c0*/  IMAD.WIDE R18, R13, 0x4, R14 ;  /* 0x000000040d127825 */ /* 0x002fc600078e020e */
[----:B------:R-:W0:Y:S01]  /*09d0*/  MUFU.EX2 R21, R10 ;  /* 0x0000000a00157308 */ /* 0x000e220000000800 */
[----:B------:R-:W-:-:S04]  /*09e0*/  IMAD.WIDE.U32 R16, R0, 0x4, R16 ;  /* 0x0000000400107825 */ /* 0x000fc800078e0010 */
[----:B0-----:R-:W-:-:S05]  /*09f0*/  FMUL R22, R22, R21 ;  /* 0x0000001516167220 */ /* 0x001fca0000400000 */
[----:B------:R0:W-:Y:S04]  /*0a00*/  STG.E desc[UR6][R18.64], R22 ;  /* 0x0000001612007986 */ /* 0x0001e8000c101906 */
[----:B------:R1:W2:Y:S02]  /*0a10*/  LDG.E R24, desc[UR6][R16.64] ;  /* 0x0000000610187981 */ /* 0x0002a4000c1e1900 */
[----:B-1----:R-:W-:-:S04]  /*0a20*/  IMAD.WIDE.U32 R16, R0, 0x4, R16 ;  /* 0x0000000400107825 */ /* 0x002fc800078e0010 */
[----:B--2---:R-:W-:-:S04]  /*0a30*/  FADD R21, R24, -R9 ;  /* 0x8000000918157221 */ /* 0x004fc80000000000 */
[----:B------:R-:W-:-:S04]  /*0a40*/  FFMA.SAT R24, R21, R20, 0.5 ;  /* 0x3f00000015187423 */ /* 0x000fc80000002014 */
[----:B------:R-:W-:-:S04]  /*0a50*/  FFMA.RM R24, R24, R23, 12582913 ;  /* 0x4b40000118187423 */ /* 0x000fc80000004017 */
[----:B------:R-:W-:-:S04]  /*0a60*/  FADD R10, R24, -12583039 ;  /* 0xcb40007f180a7421 */ /* 0x000fc80000000000 */
[----:B------:R-:W-:-:S04]  /*0a70*/  FFMA R10, R21, 1.4426950216293334961, -R10 ;  /* 0x3fb8aa3b150a7823 */ /* 0x000fc8000000080a */
[----:B------:R-:W-:Y:S01]  /*0a80*/  FFMA R21, R21, 1.925963033500011079e-08, R10 ;  /* 0x32a5706015157823 */ /* 0x000fe2000000000a */
[----:B------:R-:W-:Y:S01]  /*0a90*/  SHF.L.U32 R10, R24, 0x17, RZ ;  /* 0x00000017180a7819 */ /* 0x000fe200000006ff */
[----:B------:R-:W-:-:S04]  /*0aa0*/  IMAD.WIDE.U32 R24, R0, 0x4, R18 ;  /* 0x0000000400187825 */ /* 0x000fc800078e0012 */
[----:B------:R-:W1:Y:S02]  /*0ab0*/  MUFU.EX2 R21, R21 ;  /* 0x0000001500157308 */ /* 0x000e640000000800 */
[----:B-1----:R-:W-:-:S05]  /*0ac0*/  FMUL R10, R10, R21 ;  /* 0x000000150a0a7220 */ /* 0x002fca0000400000 */
[----:B------:R1:W-:Y:S04]  /*0ad0*/  STG.E desc[UR6][R24.64], R10 ;  /* 0x0000000a18007986 */ /* 0x0003e8000c101906 */
[----:B0-----:R0:W2:Y:S02]  /*0ae0*/  LDG.E R18, desc[UR6][R16.64] ;  /* 0x0000000610127981 */ /* 0x0010a4000c1e1900 */
[----:B0-----:R-:W-:-:S04]  /*0af0*/  IMAD.WIDE.U32 R16, R0, 0x4, R16 ;  /* 0x0000000400107825 */ /* 0x001fc800078e0010 */
[----:B--2---:R-:W-:-:S04]  /*0b00*/  FADD R19, R18, -R9 ;  /* 0x8000000912137221 */ /* 0x004fc80000000000 */
[----:B------:R-:W-:-:S04]  /*0b10*/  FFMA.SAT R18, R19, R20, 0.5 ;  /* 0x3f00000013127423 */ /* 0x000fc80000002014 */
[----:B------:R-:W-:-:S04]  /*0b20*/  FFMA.RM R18, R18, R23, 12582913 ;  /* 0x4b40000112127423 */ /* 0x000fc80000004017 */
[C---:B------:R-:W-:Y:S01]  /*0b30*/  FADD R26, R18.reuse, -12583039 ;  /* 0xcb40007f121a7421 */ /* 0x040fe20000000000 */
[----:B------:R-:W-:-:S03]  /*0b40*/  SHF.L.U32 R21, R18, 0x17, RZ ;  /* 0x0000001712157819 */ /* 0x000fc600000006ff */
[----:B------:R-:W-:-:S04]  /*0b50*/  FFMA R26, R19, 1.4426950216293334961, -R26 ;  /* 0x3fb8aa3b131a7823 */ /* 0x000fc8000000081a */
[----:B------:R-:W-:Y:S01]  /*0b60*/  FFMA R26, R19, 1.925963033500011079e-08, R26 ;  /* 0x32a57060131a7823 */ /* 0x000fe2000000001a */
[----:B------:R-:W-:-:S05]  /*0b70*/  IMAD.WIDE.U32 R18, R0, 0x4, R24 ;  /* 0x0000000400127825 */ /* 0x000fca00078e0018 */
[----:B------:R-:W0:Y:S02]  /*0b80*/  MUFU.EX2 R26, R26 ;  /* 0x0000001a001a7308 */ /* 0x000e240000000800 */
[----:B0-----:R-:W-:-:S05]  /*0b90*/  FMUL R21, R21, R26 ;  /* 0x0000001a15157220 */ /* 0x001fca0000400000 */
[----:B------:R0:W-:Y:S04]  /*0ba0*/  STG.E desc[UR6][R18.64], R21 ;  /* 0x0000001512007986 */ /* 0x0001e8000c101906 */
[----:B-1----:R1:W2:Y:S01]  /*0bb0*/  LDG.E R24, desc[UR6][R16.64] ;  /* 0x0000000610187981 */ /* 0x0022a2000c1e1900 */
[----:B0-----:R-:W-:-:S04]  /*0bc0*/  IMAD.WIDE.U32 R18, R0, 0x4, R18 ;  /* 0x0000000400127825 */ /* 0x001fc800078e0012 */
[----:B-1----:R-:W-:-:S04]  /*0bd0*/  IMAD.WIDE.U32 R16, R0, 0x4, R16 ;  /* 0x0000000400107825 */ /* 0x002fc800078e0010 */
[----:B--2---:R-:W-:-:S04]  /*0be0*/  FADD R25, R24, -R9 ;  /* 0x8000000918197221 */ /* 0x004fc80000000000 */
[----:B------:R-:W-:-:S04]  /*0bf0*/  FFMA.SAT R24, R25, R20, 0.5 ;  /* 0x3f00000019187423 */ /* 0x000fc80000002014 */
[----:B------:R-:W-:-:S04]  /*0c00*/  FFMA.RM R24, R24, R23, 12582913 ;  /* 0x4b40000118187423 */ /* 0x000fc80000004017 */
[----:B------:R-:W-:-:S04]  /*0c10*/  FADD R28, R24, -12583039 ;  /* 0xcb40007f181c7421 */ /* 0x000fc80000000000 */
[----:B------:R-:W-:-:S04]  /*0c20*/  FFMA R28, R25, 1.4426950216293334961, -R28 ;  /* 0x3fb8aa3b191c7823 */ /* 0x000fc8000000081c */
[----:B------:R-:W-:Y:S01]  /*0c30*/  FFMA R28, R25, 1.925963033500011079e-08, R28 ;  /* 0x32a57060191c7823 */ /* 0x000fe2000000001c */
[----:B------:R-:W-:-:S05]  /*0c40*/  SHF.L.U32 R25, R24, 0x17, RZ ;  /* 0x0000001718197819 */ /* 0x000fca00000006ff */
[----:B------:R-:W0:Y:S02]  /*0c50*/  MUFU.EX2 R28, R28 ;  /* 0x0000001c001c7308 */ /* 0x000e240000000800 */
[----:B0-----:R-:W-:-:S05]  /*0c60*/  FMUL R25, R25, R28 ;  /* 0x0000001c19197220 */ /* 0x001fca0000400000 */
[----:B------:R0:W-:Y:S04]  /*0c70*/  STG.E desc[UR6][R18.64], R25 ;  /* 0x0000001912007986 */ /* 0x0001e8000c101906 */
[----:B------:R1:W2:Y:S01]  /*0c80*/  LDG.E R24, desc[UR6][R16.64] ;  /* 0x0000000610187981 */ /* 0x0002a2000c1e1900 */
[----:B------:R-:W-:Y:S01]  /*0c90*/  FADD R27, R22, R7 ;  /* 0x00000007161b7221 */ /* 0x000fe20000000000 */
[----:B0-----:R-:W-:-:S04]  /*0ca0*/  IMAD.WIDE.U32 R18, R0, 0x4, R18 ;  /* 0x0000000400127825 */ /* 0x001fc800078e0012 */
[----:B-1----:R-:W-:-:S04]  /*0cb0*/  IMAD.WIDE.U32 R16, R0, 0x4, R16 ;  /* 0x0000000400107825 */ /* 0x002fc800078e0010 */
[----:B--2---:R-:W-:-:S04]  /*0cc0*/  FADD R29, R24, -R9 ;  /* 0x80000009181d7221 */ /* 0x004fc80000000000 */
[----:B------:R-:W-:-:S04]  /*0cd0*/  FFMA.SAT R24, R29, R20, 0.5 ;  /* 0x3f0000001d187423 */ /* 0x000fc80000002014 */
[----:B------:R-:W-:-:S04]  /*0ce0*/  FFMA.RM R24, R24, R23, 12582913 ;  /* 0x4b40000118187423 */ /* 0x000fc80000004017 */
[C---:B------:R-:W-:Y:S01]  /*0cf0*/  FADD R22, R24.reuse, -12583039 ;  /* 0xcb40007f18167421 */ /* 0x040fe20000000000 */
[----:B------:R-:W-:-:S03]  /*0d00*/  SHF.L.U32 R7, R24, 0x17, RZ ;  /* 0x0000001718077819 */ /* 0x000fc600000006ff */
[----:B------:R-:W-:-:S04]  /*0d10*/  FFMA R22, R29, 1.4426950216293334961, -R22 ;  /* 0x3fb8aa3b1d167823 */ /* 0x000fc80000000816 */
[----:B------:R-:W-:-:S06]  /*0d20*/  FFMA R26, R29, 1.925963033500011079e-08, R22 ;  /* 0x32a570601d1a7823 */ /* 0x000fcc0000000016 */
        /* <DEDUP_REMOVED lines=31> */
[----:B------:R-:W2:Y:S01]  /*0f20*/  LDG.E R16, desc[UR6][R16.64] ;  /* 0x0000000610107981 */ /* 0x000ea2000c1e1900 */
[----:B------:R-:W-:Y:S01]  /*0f30*/  IADD3 R12, PT, PT, R12, 0x8, RZ ;  /* 0x000000080c0c7810 */ /* 0x000fe20007ffe0ff */
[----:B------:R-:W-:Y:S01]  /*0f40*/  FADD R10, R10, R25 ;  /* 0x000000190a0a7221 */ /* 0x000fe20000000000 */
[----:B------:R-:W-:Y:S02]  /*0f50*/  LEA R5, R0, R5, 0x3 ;  /* 0x0000000500057211 */ /* 0x000fe400078e18ff */
[----:B------:R-:W-:Y:S01]  /*0f60*/  ISETP.NE.AND P0, PT, R12, RZ, PT ;  /* 0x000000ff0c00720c */ /* 0x000fe20003f05270 */
[----:B------:R-:W-:Y:S01]  /*0f70*/  FADD R10, R10, R7 ;  /* 0x000000070a0a7221 */ /* 0x000fe20000000000 */
[----:B------:R-:W-:-:S03]  /*0f80*/  LEA R13, R0, R13, 0x3 ;  /* 0x0000000d000d7211 */ /* 0x000fc600078e18ff */
[----:B------:R-:W-:-:S04]  /*0f90*/  FADD R10, R10, R27 ;  /* 0x0000001b0a0a7221 */ /* 0x000fc80000000000 */
[----:B------:R-:W-:Y:S01]  /*0fa0*/  FADD R10, R10, R21 ;  /* 0x000000150a0a7221 */ /* 0x000fe20000000000 */
        /* <DEDUP_REMOVED lines=9> */
[----:B0-----:R-:W-:-:S04]  /*1040*/  FMUL R19, R20, R29 ;  /* 0x0000001d14137220 */ /* 0x001fc80000400000 */
[----:B------:R-:W-:Y:S01]  /*1050*/  FADD R7, R10, R19 ;  /* 0x000000130a077221 */ /* 0x000fe20000000000 */
[----:B------:R2:W-:Y:S01]  /*1060*/  STG.E desc[UR6][R22.64], R19 ;  /* 0x0000001316007986 */ /* 0x0005e2000c101906 */
[----:B------:R-:W-:Y:S05]  /*1070*/  @P0 BRA `(.L_x_68) ;  /* 0xfffffff800200947 */ /* 0x000fea000383ffff */
.L_x_67:
[----:B------:R-:W-:Y:S05]  /*1080*/  @!P1 BRA `(.L_x_66) ;  /* 0x0000000400f49947 */ /* 0x000fea0003800000 */
[----:B------:R-:W-:Y:S02]  /*1090*/  ISETP.GE.U32.AND P0, PT, R4, 0x4, PT ;  /* 0x000000040400780c */ /* 0x000fe40003f06070 */
[----:B------:R-:W-:-:S04]  /*10a0*/  LOP3.LUT R18, R0, 0x3, RZ, 0xc0, !PT ;  /* 0x0000000300127812 */ /* 0x000fc800078ec0ff */
[----:B------:R-:W-:-:S07]  /*10b0*/  ISETP.NE.AND P1, PT, R18, RZ, PT ;  /* 0x000000ff1200720c */ /* 0x000fce0003f25270 */
[----:B------:R-:W-:Y:S06]  /*10c0*/  @!P0 BRA `(.L_x_69) ;  /* 0x0000000000f88947 */ /* 0x000fec0003800000 */
[----:B------:R-:W-:-:S04]  /*10d0*/  IMAD R15, R11, R0, RZ ;  /* 0x000000000b0f7224 */ /* 0x000fc800078e02ff */
[----:B------:R-:W-:-:S05]  /*10e0*/  IMAD.WIDE R4, R15, 0x4, R2 ;  /* 0x000000040f047825 */ /* 0x000fca00078e0202 */
[----:B------:R0:W3:Y:S01]  /*10f0*/  LDG.E R10, desc[UR6][R4.64] ;  /* 0x00000006040a7981 */ /* 0x0000e2000c1e1900 */
[----:B------:R-:W-:Y:S01]  /*1100*/  HFMA2 R6, -RZ, RZ, 0.96630859375, -0.0022525787353515625 ;  /* 0x3bbb989dff067431 */ /* 0x000fe200000001ff */
[----:B------:R-:W-:Y:S01]  /*1110*/  IADD3 R15, PT, PT, R8, R15, RZ ;  /* 0x0000000f080f7210 */ /* 0x000fe20007ffe0ff */
[----:B0-----:R-:W-:-:S04]  /*1120*/  IMAD.WIDE.U32 R4, R0, 0x4, R4 ;  /* 0x0000000400047825 */ /* 0x001fc800078e0004 */
[----:B---3-5:R-:W-:Y:S01]  /*1130*/  FADD R17, R10, -R9 ;  /* 0x800000090a117221 */ /* 0x028fe20000000000 */
[----:B------:R-:W-:-:S03]  /*1140*/  MOV R10, 0x437c0000 ;  /* 0x437c0000000a7802 */ /* 0x000fc60000000f00 */
[----:B------:R-:W-:-:S04]  /*1150*/  FFMA.SAT R13, R17, R6, 0.5 ;  /* 0x3f000000110d7423 */ /* 0x000fc80000002006 */
[----:B------:R-:W-:Y:S02]  /*1160*/  FFMA.RM R14, R13, R10, 12582913 ;  /* 0x4b4000010d0e7423 */ /* 0x000fe4000000400a */
[----:B------:R-:W0:Y:S02]  /*1170*/  LDC.64 R12, c[0x0][0x388] ;  /* 0x0000e200ff0c7b82 */ /* 0x000e240000000a00 */
[C---:B------:R-:W-:Y:S01]  /*1180*/  FADD R16, R14.reuse, -12583039 ;  /* 0xcb40007f0e107421 */ /* 0x040fe20000000000 */
[----:B------:R-:W-:-:S03]  /*1190*/  SHF.L.U32 R14, R14, 0x17, RZ ;  /* 0x000000170e0e7819 */ /* 0x000fc600000006ff */
[----:B------:R-:W-:-:S04]  /*11a0*/  FFMA R16, R17, 1.4426950216293334961, -R16 ;  /* 0x3fb8aa3b11107823 */ /* 0x000fc80000000810 */
[----:B------:R-:W-:-:S04]  /*11b0*/  FFMA R16, R17, 1.925963033500011079e-08, R16 ;  /* 0x32a5706011107823 */ /* 0x000fc80000000010 */
[----:B------:R-:W1:Y:S01]  /*11c0*/  MUFU.EX2 R17, R16 ;  /* 0x0000001000117308 */ /* 0x000e620000000800 */
[----:B0-----:R-:W-:-:S04]  /*11d0*/  IMAD.WIDE R12, R15, 0x4, R12 ;  /* 0x000000040f0c7825 */ /* 0x001fc800078e020c */
[----:B-1----:R-:W-:-:S05]  /*11e0*/  FMUL R14, R14, R17 ;  /* 0x000000110e0e7220 */ /* 0x002fca0000400000 */
[----:B------:R0:W-:Y:S04]  /*11f0*/  STG.E desc[UR6][R12.64], R14 ;  /* 0x0000000e0c007986 */ /* 0x0001e8000c101906 */
[----:B------:R1:W3:Y:S02]  /*1200*/  LDG.E R20, desc[UR6][R4.64] ;  /* 0x0000000604147981 */ /* 0x0002e4000c1e1900 */
[----:B-1----:R-:W-:-:S04]  /*1210*/  IMAD.WIDE.U32 R4, R0, 0x4, R4 ;  /* 0x0000000400047825 */ /* 0x002fc800078e0004 */
[----:B---3--:R-:W-:-:S04]  /*1220*/  FADD R15, R20, -R9 ;  /* 0x80000009140f7221 */ /* 0x008fc80000000000 */
[----:B------:R-:W-:-:S04]  /*1230*/  FFMA.SAT R17, R15, R6, 0.5 ;  /* 0x3f0000000f117423 */ /* 0x000fc80000002006 */
[----:B------:R-:W-:-:S04]  /*1240*/  FFMA.RM R17, R17, R10, 12582913 ;  /* 0x4b40000111117423 */ /* 0x000fc8000000400a */
[----:B------:R-:W-:-:S04]  /*1250*/  FADD R16, R17, -12583039 ;  /* 0xcb40007f11107421 */ /* 0x000fc80000000000 */
[----:B------:R-:W-:-:S04]  /*1260*/  FFMA R16, R15, 1.4426950216293334961, -R16 ;  /* 0x3fb8aa3b0f107823 */ /* 0x000fc80000000810 */
[----:B--2---:R-:W-:Y:S01]  /*1270*/  FFMA R19, R15, 1.925963033500011079e-08, R16 ;  /* 0x32a570600f137823 */ /* 0x004fe20000000010 */
[----:B------:R-:W-:Y:S01]  /*1280*/  SHF.L.U32 R15, R17, 0x17, RZ ;  /* 0x00000017110f7819 */ /* 0x000fe200000006ff */
[----:B------:R-:W-:Y:S02]  /*1290*/  IMAD.WIDE.U32 R16, R0, 0x4, R12 ;  /* 0x0000000400107825 */ /* 0x000fe400078e000c */
        /* <DEDUP_REMOVED lines=12> */
[----:B------:R-:W-:-:S03]  /*1360*/  IMAD.WIDE.U32 R12, R0, 0x4, R16 ;  /* 0x00000004000c7825 */ /* 0x000fc600078e0010 */
[----:B------:R-:W1:Y:S02]  /*1370*/  MUFU.EX2 R20, R19 ;  /* 0x0000001300147308 */ /* 0x000e640000000800 */
[----:B-1----:R-:W-:-:S05]  /*1380*/  FMUL R17, R21, R20 ;  /* 0x0000001415117220 */ /* 0x002fca0000400000 */
[----:B------:R0:W-:Y:S04]  /*1390*/  STG.E desc[UR6][R12.64], R17 ;  /* 0x000000110c007986 */ /* 0x0001e8000c101906 */
[----:B------:R-:W2:Y:S01]  /*13a0*/  LDG.E R4, desc[UR6][R4.64] ;  /* 0x0000000604047981 */ /* 0x000ea2000c1e1900 */
[----:B------:R-:W-:Y:S01]  /*13b0*/  FADD R14, R7, R14 ;  /* 0x0000000e070e7221 */ /* 0x000fe20000000000 */
[----:B------:R-:W-:-:S03]  /*13c0*/  IADD3 R11, PT, PT, R11, 0x4, RZ ;  /* 0x000000040b0b7810 */ /* 0x000fc60007ffe0ff */
        /* <DEDUP_REMOVED lines=10> */
[----:B------:R-:W1:Y:S02]  /*1470*/  MUFU.EX2 R6, R6 ;  /* 0x0000000600067308 */ /* 0x000e640000000800 */
[----:B-1----:R-:W-:-:S04]  /*1480*/  FMUL R23, R23, R6 ;  /* 0x0000000617177220 */ /* 0x002fc80000400000 */
[----:B------:R-:W-:Y:S01]  /*1490*/  FADD R7, R14, R23 ;  /* 0x000000170e077221 */ /* 0x000fe20000000000 */
[----:B------:R0:W-:Y:S06]  /*14a0*/  STG.E desc[UR6][R20.64], R23 ;  /* 0x0000001714007986 */ /* 0x0001ec000c101906 */
.L_x_69:
[----:B------:R-:W-:Y:S05]  /*14b0*/  @!P1 BRA `(.L_x_66) ;  /* 0x0000000000e89947 */ /* 0x000fea0003800000 */
[----:B------:R-:W-:Y:S02]  /*14c0*/  ISETP.NE.AND P0, PT, R18, 0x1, PT ;  /* 0x000000011200780c */ /* 0x000fe40003f05270 */
[----:B------:R-:W-:-:S04]  /*14d0*/  LOP3.LUT R4, R0, 0x1, RZ, 0xc0, !PT ;  /* 0x0000000100047812 */ /* 0x000fc800078ec0ff */
[----:B------:R-:W-:-:S07]  /*14e0*/  ISETP.NE.U32.AND P1, PT, R4, 0x1, PT ;  /* 0x000000010400780c */ /* 0x000fce0003f25070 */
[----:B------:R-:W-:Y:S06]  /*14f0*/  @!P0 BRA `(.L_x_70) ;  /* 0x0000000000888947 */ /* 0x000fec0003800000 */
[----:B0-----:R-:W-:-:S04]  /*1500*/  IMAD R17, R11, R0, RZ ;  /* 0x000000000b117224 */ /* 0x001fc800078e02ff */
        /* <DEDUP_REMOVED lines=18> */
[----:B------:R-:W3:Y:S01]  /*1630*/  LDG.E R4, desc[UR6][R4.64] ;  /* 0x0000000604047981 */ /* 0x000ee2000c1e1900 */
[----:B------:R-:W-:Y:S01]  /*1640*/  FADD R7, R7, R17 ;  /* 0x0000001107077221 */ /* 0x000fe20000000000 */
[----:B------:R-:W-:Y:S01]  /*1650*/  IADD3 R11, PT, PT, R11, 0x2, RZ ;  /* 0x000000020b0b7810 */ /* 0x000fe20007ffe0ff */
[----:B---3--:R-:W-:-:S04]  /*1660*/  FADD R15, R4, -R9 ;  /* 0x80000009040f7221 */ /* 0x008fc80000000000 */
[----:B--2---:R-:W-:-:S04]  /*1670*/  FFMA.SAT R19, R15, R6, 0.5 ;  /* 0x3f0000000f137423 */ /* 0x004fc80000002006 */
        /* <DEDUP_REMOVED lines=9> */
[----:B------:R1:W-:Y:S06]  /*1710*/  STG.E desc[UR6][R14.64], R19 ;  /* 0x000000130e007986 */ /* 0x0003ec000c101906 */
.L_x_70:
[----:B------:R-:W-:Y:S05]  /*1720*/  @P1 BRA `(.L_x_66) ;  /* 0x00000000004c1947 */ /* 0x000fea0003800000 */
[----:B------:R-:W-:-:S04]  /*1730*/  IMAD R11, R11, R0, RZ ;  /* 0x000000000b0b7224 */ /* 0x000fc800078e02ff */
[----:B------:R-:W-:-:S06]  /*1740*/  IMAD.WIDE R2, R11, 0x4, R2 ;  /* 0x000000040b027825 */ /* 0x000fcc00078e0202 */
[----:B------:R3:W4:Y:S01]  /*1750*/  LDG.E R2, desc[UR6][R2.64] ;  /* 0x0000000602027981 */ /* 0x000722000c1e1900 */
[----:B------:R-:W-:Y:S01]  /*1760*/  HFMA2 R4, -RZ, RZ, 0.96630859375, -0.0022525787353515625 ;  /* 0x3bbb989dff047431 */ /* 0x000fe200000001ff */
[----:B------:R-:W-:Y:S02]  /*1770*/  MOV R5, 0x437c0000 ;  /* 0x437c000000057802 */ /* 0x000fe40000000f00 */
[----:B---3--:R-:W-:Y:S01]  /*1780*/  IADD3 R3, PT, PT, R8, R11, RZ ;  /* 0x0000000b08037210 */ /* 0x008fe20007ffe0ff */
[----:B----45:R-:W-:-:S04]  /*1790*/  FADD R9, R2, -R9 ;  /* 0x8000000902097221 */ /* 0x030fc80000000000 */
[----:B------:R-:W-:-:S04]  /*17a0*/  FFMA.SAT R4, R9, R4, 0.5 ;  /* 0x3f00000009047423 */ /* 0x000fc80000002004 */
[----:B------:R-:W-:Y:S02]  /*17b0*/  FFMA.RM R6, R4, R5, 12582913 ;  /* 0x4b40000104067423 */ /* 0x000fe40000004005 */
[----:B------:R-:W3:Y:S02]  /*17c0*/  LDC.64 R4, c[0x0][0x388] ;  /* 0x0000e200ff047b82 */ /* 0x000ee40000000a00 */
[C---:B------:R-:W-:Y:S01]  /*17d0*/  FADD R10, R6.reuse, -12583039 ;  /* 0xcb40007f060a7421 */ /* 0x040fe20000000000 */
[----:B------:R-:W-:-:S03]  /*17e0*/  SHF.L.U32 R6, R6, 0x17, RZ ;  /* 0x0000001706067819 */ /* 0x000fc600000006ff */
[----:B------:R-:W-:-:S04]  /*17f0*/  FFMA R10, R9, 1.4426950216293334961, -R10 ;  /* 0x3fb8aa3b090a7823 */ /* 0x000fc8000000080a */
[----:B------:R-:W-:-:S04]  /*1800*/  FFMA R10, R9, 1.925963033500011079e-08, R10 ;  /* 0x32a57060090a7823 */ /* 0x000fc8000000000a */
[----:B------:R-:W4:Y:S01]  /*1810*/  MUFU.EX2 R9, R10 ;  /* 0x0000000a00097308 */ /* 0x000f220000000800 */
[----:B---3--:R-:W-:-:S04]  /*1820*/  IMAD.WIDE R2, R3, 0x4, R4 ;  /* 0x0000000403027825 */ /* 0x008fc800078e0204 */
[----:B----4-:R-:W-:-:S04]  /*1830*/  FMUL R6, R6, R9 ;  /* 0x0000000906067220 */ /* 0x010fc80000400000 */
[----:B------:R-:W-:Y:S01]  /*1840*/  FADD R7, R7, R6 ;  /* 0x0000000607077221 */ /* 0x000fe20000000000 */
[----:B------:R3:W-:Y:S06]  /*1850*/  STG.E desc[UR6][R2.64], R6 ;  /* 0x0000000602007986 */ /* 0x0007ec000c101906 */
.L_x_66:
[----:B------:R-:W-:-:S13]  /*1860*/  ISETP.GE.AND P0, PT, R0, 0x1, PT ;  /* 0x000000010000780c */ /* 0x000fda0003f06270 */
[----:B------:R-:W-:Y:S05]  /*1870*/  @!P0 EXIT ;  /* 0x000000000000894d */ /* 0x000fea0003800000 */
[C---:B---3--:R-:W-:Y:S01]  /*1880*/  IADD3 R2, PT, PT, R0.reuse, -0x1, RZ ;  /* 0xffffffff00027810 */ /* 0x048fe20007ffe0ff */
[----:B------:R-:W-:Y:S01]  /*1890*/  HFMA2 R5, -RZ, RZ, 0, 0 ;  /* 0x00000000ff057431 */ /* 0x000fe200000001ff */
[----:B------:R-:W-:Y:S02]  /*18a0*/  LOP3.LUT R6, R0, 0xf, RZ, 0xc0, !PT ;  /* 0x0000000f00067812 */ /* 0x000fe400078ec0ff */
[----:B------:R-:W-:-:S13]  /*18b0*/  ISETP.GE.U32.AND P0, PT, R2, 0xf, PT ;  /* 0x0000000f0200780c */ /* 0x000fda0003f06070 */
[----:B------:R-:W-:Y:S05]  /*18c0*/  @!P0 BRA `(.L_x_71) ;  /* 0x0000001000288947 */ /* 0x000fea0003800000 */
[----:B------:R-:W3:Y:S01]  /*18d0*/  LDC R4, c[0x0][0x390] ;  /* 0x0000e400ff047b82 */ /* 0x000ee20000000800 */
[----:B------:R-:W-:Y:S02]  /*18e0*/  LOP3.LUT R5, R0, 0x7ffffff0, RZ, 0xc0, !PT ;  /* 0x7ffffff000057812 */ /* 0x000fe400078ec0ff */
[----:B------:R-:W-:Y:S02]  /*18f0*/  MOV R3, R8 ;  /* 0x0000000800037202 */ /* 0x000fe40000000f00 */
[----:B------:R-:W-:-:S03]  /*1900*/  IADD3 R2, PT, PT, -R5, RZ, RZ ;  /* 0x000000ff05027210 */ /* 0x000fc60007ffe1ff */
[----:B01----:R-:W0:Y:S04]  /*1910*/  LDC.64 R12, c[0x0][0x388] ;  /* 0x0000e200ff0c7b82 */ /* 0x003e280000000a00 */
.L_x_104:
[----:B0-----:R-:W-:-:S05]  /*1920*/  IMAD.WIDE R16, R3, 0x4, R12 ;  /* 0x0000000403107825 */ /* 0x001fca00078e020c */
[----:B--2---:R-:W2:Y:S01]  /*1930*/  LDG.E R23, desc[UR6][R16.64] ;  /* 0x0000000610177981 */ /* 0x004ea2000c1e1900 */
[----:B------:R-:W0:Y:S01]  /*1940*/  MUFU.RCP R0, R7 ;  /* 0x0000000700007308 */ /* 0x000e220000001000 */
[----:B------:R-:W-:Y:S01]  /*1950*/  IADD3 R2, PT, PT, R2, 0x10, RZ ;  /* 0x0000001002027810 */ /* 0x000fe20007ffe0ff */
[----:B------:R-:W-:Y:S03]  /*1960*/  BSSY.RECONVERGENT B2, `(.L_x_72) ;  /* 0x000000c000027945 */ /* 0x000fe60003800200 */
[----:B------:R-:W-:Y:S01]  /*1970*/  ISETP.NE.AND P2, PT, R2, RZ, PT ;  /* 0x000000ff0200720c */ /* 0x000fe20003f45270 */
[----:B0----5:R-:W-:-:S04]  /*1980*/  FFMA R9, R0, -R7, 1 ;  /* 0x3f80000000097423 */ /* 0x021fc80000000807 */
[----:B------:R-:W-:Y:S01]  /*1990*/  FFMA R0, R0, R9, R0 ;  /* 0x0000000900007223 */ /* 0x000fe20000000000 */
[----:B--2---:R-:W0:Y:S03]  /*19a0*/  FCHK P0, R23, R7 ;  /* 0x0000000717007302 */ /* 0x004e260000000000 */
[----:B------:R-:W-:-:S04]  /*19b0*/  FFMA R10, R23, R0, RZ ;  /* 0x00000000170a7223 */ /* 0x000fc800000000ff */
[----:B------:R-:W-:-:S04]  /*19c0*/  FFMA R9, R10, -R7, R23 ;  /* 0x800000070a097223 */ /* 0x000fc80000000017 */
[----:B------:R-:W-:Y:S01]  /*19d0*/  FFMA R9, R0, R9, R10 ;  /* 0x0000000900097223 */ /* 0x000fe2000000000a */
[----:B0---4-:R-:W-:Y:S06]  /*19e0*/  @!P0 BRA `(.L_x_73) ;  /* 0x00000000000c8947 */ /* 0x011fec0003800000 */
[----:B------:R-:W-:-:S07]  /*19f0*/  MOV R10, 0x1a10 ;  /* 0x00001a10000a7802 */ /* 0x000fce0000000f00 */
[----:B---3--:R-:W-:Y:S05]  /*1a00*/  CALL.REL.NOINC `($__internal_1_$__cuda_sm3x_div_rn_noftz_f32_slowpath) ;  /* 0x0000001c00a87944 */ /* 0x008fea0003c00000 */
[----:B------:R-:W-:-:S07]  /*1a10*/  MOV R9, R0 ;  /* 0x0000000000097202 */ /* 0x000fce0000000f00 */
.L_x_73:
[----:B------:R-:W-:Y:S05]  /*1a20*/  BSYNC.RECONVERGENT B2 ;  /* 0x0000000000027941 */ /* 0x000fea0003800200 */
.L_x_72:
[----:B---3--:R-:W-:Y:S01]  /*1a30*/  IMAD.WIDE.U32 R14, R4, 0x4, R16 ;  /* 0x00000004040e7825 */ /* 0x008fe200078e0010 */
[----:B------:R0:W-:Y:S04]  /*1a40*/  STG.E desc[UR6][R16.64], R9 ;  /* 0x0000000910007986 */ /* 0x0001e8000c101906 */
[----:B------:R-:W2:Y:S01]  /*1a50*/  LDG.E R23, desc[UR6][R14.64] ;  /* 0x000000060e177981 */ /* 0x000ea2000c1e1900 */
[----:B------:R-:W1:Y:S01]  /*1a60*/  MUFU.RCP R0, R7 ;  /* 0x0000000700007308 */ /* 0x000e620000001000 */
[----:B------:R-:W-:Y:S01]  /*1a70*/  BSSY.RECONVERGENT B2, `(.L_x_74) ;  /* 0x000000b000027945 */ /* 0x000fe20003800200 */
[----:B-1----:R-:W-:-:S04]  /*1a80*/  FFMA R11, R0, -R7, 1 ;  /* 0x3f800000000b7423 */ /* 0x002fc80000000807 */
[----:B------:R-:W-:Y:S02]  /*1a90*/  FFMA R0, R0, R11, R0 ;  /* 0x0000000b00007223 */ /* 0x000fe40000000000 */
[----:B--2---:R-:W1:Y:S02]  /*1aa0*/  FCHK P0, R23, R7 ;  /* 0x0000000717007302 */ /* 0x004e640000000000 */
[----:B------:R-:W-:-:S04]  /*1ab0*/  FFMA R10, R0, R23, RZ ;  /* 0x00000017000a7223 */ /* 0x000fc800000000ff */
[----:B------:R-:W-:-:S04]  /*1ac0*/  FFMA R11, R10, -R7, R23 ;  /* 0x800000070a0b7223 */ /* 0x000fc80000000017 */
[----:B------:R-:W-:Y:S01]  /*1ad0*/  FFMA R11, R0, R11, R10 ;  /* 0x0000000b000b7223 */ /* 0x000fe2000000000a */
[----:B01----:R-:W-:Y:S06]  /*1ae0*/  @!P0 BRA `(.L_x_75) ;  /* 0x00000000000c8947 */ /* 0x003fec0003800000 */
[----:B------:R-:W-:-:S07]  /*1af0*/  MOV R10, 0x1b10 ;  /* 0x00001b10000a7802 */ /* 0x000fce0000000f00 */
[----:B------:R-:W-:Y:S05]  /*1b00*/  CALL.REL.NOINC `($__internal_1_$__cuda_sm3x_div_rn_noftz_f32_slowpath) ;  /* 0x0000001c00687944 */ /* 0x000fea0003c00000 */
[----:B------:R-:W-:-:S07]  /*1b10*/  MOV R11, R0 ;  /* 0x00000000000b7202 */ /* 0x000fce0000000f00 */
.L_x_75:
[----:B------:R-:W-:Y:S05]  /*1b20*/  BSYNC.RECONVERGENT B2 ;  /* 0x0000000000027941 */ /* 0x000fea0003800200 */
.L_x_74:
[----:B------:R-:W-:Y:S01]  /*1b30*/  IMAD.WIDE.U32 R16, R4, 0x4, R14 ;  /* 0x0000000404107825 */ /* 0x000fe200078e000e */
        /* <DEDUP_REMOVED lines=14> */
.L_x_77:
[----:B------:R-:W-:Y:S05]  /*1c20*/  BSYNC.RECONVERGENT B2 ;  /* 0x0000000000027941 */ /* 0x000fea0003800200 */
.L_x_76:
        /* <DEDUP_REMOVED lines=15> */
.L_x_79:
[----:B------:R-:W-:Y:S05]  /*1d20*/  BSYNC.RECONVERGENT B2 ;  /* 0x0000000000027941 */ /* 0x000fea0003800200 */
.L_x_78:
        /* <DEDUP_REMOVED lines=15> */
.L_x_81:
[----:B------:R-:W-:Y:S05]  /*1e20*/  BSYNC.RECONVERGENT B2 ;  /* 0x0000000000027941 */ /* 0x000fea0003800200 */
.L_x_80:
        /* <DEDUP_REMOVED lines=15> */
.L_x_83:
[----:B------:R-:W-:Y:S05]  /*1f20*/  BSYNC.RECONVERGENT B2 ;  /* 0x0000000000027941 */ /* 0x000fea0003800200 */
.L_x_82:
        /* <DEDUP_REMOVED lines=15> */
.L_x_85:
[----:B------:R-:W-:Y:S05]  /*2020*/  BSYNC.RECONVERGENT B2 ;  /* 0x0000000000027941 */ /* 0x000fea0003800200 */
.L_x_84:
        /* <DEDUP_REMOVED lines=15> */
.L_x_87:
[----:B------:R-:W-:Y:S05]  /*2120*/  BSYNC.RECONVERGENT B2 ;  /* 0x0000000000027941 */ /* 0x000fea0003800200 */
.L_x_86:
        /* <DEDUP_REMOVED lines=15> */
.L_x_89:
[----:B------:R-:W-:Y:S05]  /*2220*/  BSYNC.RECONVERGENT B2 ;  /* 0x0000000000027941 */ /* 0x000fea0003800200 */
.L_x_88:
        /* <DEDUP_REMOVED lines=15> */
.L_x_91:
[----:B------:R-:W-:Y:S05]  /*2320*/  BSYNC.RECONVERGENT B2 ;  /* 0x0000000000027941 */ /* 0x000fea0003800200 */
.L_x_90:
        /* <DEDUP_REMOVED lines=15> */
.L_x_93:
[----:B------:R-:W-:Y:S05]  /*2420*/  BSYNC.RECONVERGENT B2 ;  /* 0x0000000000027941 */ /* 0x000fea0003800200 */
.L_x_92:
        /* <DEDUP_REMOVED lines=15> */
.L_x_95:
[----:B------:R-:W-:Y:S05]  /*2520*/  BSYNC.RECONVERGENT B2 ;  /* 0x0000000000027941 */ /* 0x000fea0003800200 */
.L_x_94:
        /* <DEDUP_REMOVED lines=15> */
.L_x_97:
[----:B------:R-:W-:Y:S05]  /*2620*/  BSYNC.RECONVERGENT B2 ;  /* 0x0000000000027941 */ /* 0x000fea0003800200 */
.L_x_96:
        /* <DEDUP_REMOVED lines=15> */
.L_x_99:
[----:B------:R-:W-:Y:S05]  /*2720*/  BSYNC.RECONVERGENT B2 ;  /* 0x0000000000027941 */ /* 0x000fea0003800200 */
.L_x_98:
        /* <DEDUP_REMOVED lines=15> */
.L_x_101:
[----:B------:R-:W-:Y:S05]  /*2820*/  BSYNC.RECONVERGENT B2 ;  /* 0x0000000000027941 */ /* 0x000fea0003800200 */
.L_x_100:
        /* <DEDUP_REMOVED lines=15> */
.L_x_103:
[----:B------:R-:W-:Y:S05]  /*2920*/  BSYNC.RECONVERGENT B2 ;  /* 0x0000000000027941 */ /* 0x000fea0003800200 */
.L_x_102:
[----:B------:R4:W-:Y:S01]  /*2930*/  STG.E desc[UR6][R14.64], R11 ;  /* 0x0000000b0e007986 */ /* 0x0009e2000c101906 */
[----:B------:R-:W-:-:S04]  /*2940*/  MOV R0, R4 ;  /* 0x0000000400007202 */ /* 0x000fc80000000f00 */
[----:B------:R-:W-:Y:S01]  /*2950*/  LEA R3, R0, R3, 0x4 ;  /* 0x0000000300037211 */ /* 0x000fe200078e20ff */
[----:B------:R-:W-:Y:S06]  /*2960*/  @P2 BRA `(.L_x_104) ;  /* 0xffffffec00ec2947 */ /* 0x000fec000383ffff */
.L_x_71:
[----:B------:R-:W-:-:S13]  /*2970*/  ISETP.NE.AND P0, PT, R6, RZ, PT ;  /* 0x000000ff0600720c */ /* 0x000fda0003f05270 */
[----:B------:R-:W-:Y:S05]  /*2980*/  @!P0 EXIT ;  /* 0x000000000000894d */ /* 0x000fea0003800000 */
[----:B------:R-:W-:Y:S02]  /*2990*/  ISETP.GE.U32.AND P0, PT, R6, 0x8, PT ;  /* 0x000000080600780c */ /* 0x000fe40003f06070 */
[----:B------:R-:W-:-:S11]  /*29a0*/  LOP3.LUT R2, R0, 0x7, RZ, 0xc0, !PT ;  /* 0x0000000700027812 */ /* 0x000fd600078ec0ff */
[----:B------:R-:W-:Y:S05]  /*29b0*/  @!P0 BRA `(.L_x_105) ;  /* 0x0000000800248947 */ /* 0x000fea0003800000 */
[----:B-1--4-:R-:W1:Y:S01]  /*29c0*/  LDC.64 R14, c[0x0][0x388] ;  /* 0x0000e200ff0e7b82 */ /* 0x012e620000000a00 */
[----:B------:R-:W-:-:S04]  /*29d0*/  IMAD R3, R5, R0, R8 ;  /* 0x0000000005037224 */ /* 0x000fc800078e0208 */
[----:B-1----:R-:W-:-:S05]  /*29e0*/  IMAD.WIDE R14, R3, 0x4, R14 ;  /* 0x00000004030e7825 */ /* 0x002fca00078e020e */
[----:B0-2---:R-:W2:Y:S01]  /*29f0*/  LDG.E R23, desc[UR6][R14.64] ;  /* 0x000000060e177981 */ /* 0x005ea2000c1e1900 */
[----:B------:R-:W0:Y:S01]  /*2a00*/  MUFU.RCP R0, R7 ;  /* 0x0000000700007308 */ /* 0x000e220000001000 */
[----:B------:R-:W-:Y:S01]  /*2a10*/  BSSY.RECONVERGENT B2, `(.L_x_106) ;  /* 0x000000b000027945 */ /* 0x000fe20003800200 */
[----:B0-----:R-:W-:-:S04]  /*2a20*/  FFMA R3, R0, -R7, 1 ;  /* 0x3f80000000037423 */ /* 0x001fc80000000807 */
[----:B------:R-:W-:Y:S02]  /*2a30*/  FFMA R0, R0, R3, R0 ;  /* 0x0000000300007223 */ /* 0x000fe40000000000 */
[----:B--2---:R-:W0:Y:S02]  /*2a40*/  FCHK P0, R23, R7 ;  /* 0x0000000717007302 */ /* 0x004e240000000000 */
[----:B------:R-:W-:-:S04]  /*2a50*/  FFMA R3, R0, R23, RZ ;  /* 0x0000001700037223 */ /* 0x000fc800000000ff */
[----:B------:R-:W-:-:S04]  /*2a60*/  FFMA R4, R3, -R7, R23 ;  /* 0x8000000703047223 */ /* 0x000fc80000000017 */
[----:B------:R-:W-:Y:S01]  /*2a70*/  FFMA R3, R0, R4, R3 ;  /* 0x0000000400037223 */ /* 0x000fe20000000003 */
[----:B0-----:R-:W-:Y:S06]  /*2a80*/  @!P0 BRA `(.L_x_107) ;  /* 0x00000000000c8947 */ /* 0x001fec0003800000 */
[----:B------:R-:W-:-:S07]  /*2a90*/  MOV R10, 0x2ab0 ;  /* 0x00002ab0000a7802 */ /* 0x000fce0000000f00 */
[----:B-----5:R-:W-:Y:S05]  /*2aa0*/  CALL.REL.NOINC `($__internal_1_$__cuda_sm3x_div_rn_noftz_f32_slowpath) ;  /* 0x0000000c00807944 */ /* 0x020fea0003c00000 */
[----:B------:R-:W-:-:S07]  /*2ab0*/  MOV R3, R0 ;  /* 0x0000000000037202 */ /* 0x000fce0000000f00 */
.L_x_107:
[----:B------:R-:W-:Y:S05]  /*2ac0*/  BSYNC.RECONVERGENT B2 ;  /* 0x0000000000027941 */ /* 0x000fea0003800200 */
.L_x_106:
[----:B------:R-:W0:Y:S01]  /*2ad0*/  LDC R13, c[0x0][0x390] ;  /* 0x0000e400ff0d7b82 */ /* 0x000e220000000800 */
[----:B------:R1:W-:Y:S01]  /*2ae0*/  STG.E desc[UR6][R14.64], R3 ;  /* 0x000000030e007986 */ /* 0x0003e2000c101906 */
[----:B0-----:R-:W-:-:S05]  /*2af0*/  IMAD.WIDE.U32 R12, R13, 0x4, R14 ;  /* 0x000000040d0c7825 */ /* 0x001fca00078e000e */
[----:B------:R-:W2:Y:S01]  /*2b00*/  LDG.E R23, desc[UR6][R12.64] ;  /* 0x000000060c177981 */ /* 0x000ea2000c1e1900 */
[----:B------:R-:W0:Y:S01]  /*2b10*/  MUFU.RCP R0, R7 ;  /* 0x0000000700007308 */ /* 0x000e220000001000 */
[----:B------:R-:W-:Y:S01]  /*2b20*/  BSSY.RECONVERGENT B2, `(.L_x_108) ;  /* 0x000000b000027945 */ /* 0x000fe20003800200 */
[----:B0----5:R-:W-:-:S04]  /*2b30*/  FFMA R9, R0, -R7, 1 ;  /* 0x3f80000000097423 */ /* 0x021fc80000000807 */
[----:B------:R-:W-:Y:S02]  /*2b40*/  FFMA R0, R0, R9, R0 ;  /* 0x0000000900007223 */ /* 0x000fe40000000000 */
[----:B--2---:R-:W0:Y:S02]  /*2b50*/  FCHK P0, R23, R7 ;  /* 0x0000000717007302 */ /* 0x004e240000000000 */
[----:B------:R-:W-:-:S04]  /*2b60*/  FFMA R4, R0, R23, RZ ;  /* 0x0000001700047223 */ /* 0x000fc800000000ff */
[----:B------:R-:W-:-:S04]  /*2b70*/  FFMA R9, R4, -R7, R23 ;  /* 0x8000000704097223 */ /* 0x000fc80000000017 */
[----:B------:R-:W-:Y:S01]  /*2b80*/  FFMA R9, R0, R9, R4 ;  /* 0x0000000900097223 */ /* 0x000fe20000000004 */
[----:B01----:R-:W-:Y:S06]  /*2b90*/  @!P0 BRA `(.L_x_109) ;  /* 0x00000000000c8947 */ /* 0x003fec0003800000 */
[----:B------:R-:W-:-:S07]  /*2ba0*/  MOV R10, 0x2bc0 ;  /* 0x00002bc0000a7802 */ /* 0x000fce0000000f00 */
[----:B------:R-:W-:Y:S05]  /*2bb0*/  CALL.REL.NOINC `($__internal_1_$__cuda_sm3x_div_rn_noftz_f32_slowpath) ;  /* 0x0000000c003c7944 */ /* 0x000fea0003c00000 */
[----:B------:R-:W-:-:S07]  /*2bc0*/  MOV R9, R0 ;  /* 0x0000000000097202 */ /* 0x000fce0000000f00 */
.L_x_109:
[----:B------:R-:W-:Y:S05]  /*2bd0*/  BSYNC.RECONVERGENT B2 ;  /* 0x0000000000027941 */ /* 0x000fea0003800200 */
.L_x_108:
[----:B------:R-:W0:Y:S01]  /*2be0*/  LDC R15, c[0x0][0x390] ;  /* 0x0000e400ff0f7b82 */ /* 0x000e220000000800 */
[----:B------:R1:W-:Y:S01]  /*2bf0*/  STG.E desc[UR6][R12.64], R9 ;  /* 0x000000090c007986 */ /* 0x0003e2000c101906 */
[----:B0-----:R-:W-:-:S05]  /*2c00*/  IMAD.WIDE.U32 R14, R15, 0x4, R12 ;  /* 0x000000040f0e7825 */ /* 0x001fca00078e000c */
[----:B------:R-:W2:Y:S01]  /*2c10*/  LDG.E R23, desc[UR6][R14.64] ;  /* 0x000000060e177981 */ /* 0x000ea2000c1e1900 */
        /* <DEDUP_REMOVED lines=12> */
.L_x_111:
[----:B------:R-:W-:Y:S05]  /*2ce0*/  BSYNC.RECONVERGENT B2 ;  /* 0x0000000000027941 */ /* 0x000fea0003800200 */
.L_x_110:
        /* <DEDUP_REMOVED lines=16> */
.L_x_113:
[----:B------:R-:W-:Y:S05]  /*2df0*/  BSYNC.RECONVERGENT B2 ;  /* 0x0000000000027941 */ /* 0x000fea0003800200 */
.L_x_112:
        /* <DEDUP_REMOVED lines=16> */
.L_x_115:
[----:B------:R-:W-:Y:S05]  /*2f00*/  BSYNC.RECONVERGENT B2 ;  /* 0x0000000000027941 */ /* 0x000fea0003800200 */
.L_x_114:
        /* <DEDUP_REMOVED lines=16> */
.L_x_117:
[----:B------:R-:W-:Y:S05]  /*3010*/  BSYNC.RECONVERGENT B2 ;  /* 0x0000000000027941 */ /* 0x000fea0003800200 */
.L_x_116:
        /* <DEDUP_REMOVED lines=16> */
.L_x_119:
[----:B------:R-:W-:Y:S05]  /*3120*/  BSYNC.RECONVERGENT B2 ;  /* 0x0000000000027941 */ /* 0x000fea0003800200 */
.L_x_118:
        /* <DEDUP_REMOVED lines=15> */
.L_x_121:
[----:B------:R-:W-:Y:S05]  /*3220*/  BSYNC.RECONVERGENT B2 ;  /* 0x0000000000027941 */ /* 0x000fea0003800200 */
.L_x_120:
[----:B------:R3:W-:Y:S01]  /*3230*/  STG.E desc[UR6][R12.64], R0 ;  /* 0x000000000c007986 */ /* 0x0007e2000c101906 */
[----:B------:R-:W-:-:S07]  /*3240*/  IADD3 R5, PT, PT, R5, 0x8, RZ ;  /* 0x0000000805057810 */ /* 0x000fce0007ffe0ff */
.L_x_105:
[----:B------:R-:W-:-:S13]  /*3250*/  ISETP.NE.AND P0, PT, R2, RZ, PT ;  /* 0x000000ff0200720c */ /* 0x000fda0003f05270 */
[----:B------:R-:W-:Y:S05]  /*3260*/  @!P0 EXIT ;  /* 0x000000000000894d */ /* 0x000fea0003800000 */
[----:B------:R-:W0:Y:S01]  /*3270*/  LDCU UR4, c[0x0][0x390] ;  /* 0x00007200ff0477ac */ /* 0x000e220008000800 */
[----:B------:R-:W-:Y:S01]  /*3280*/  ISETP.GE.U32.AND P0, PT, R2, 0x4, PT ;  /* 0x000000040200780c */ /* 0x000fe20003f06070 */
[----:B0-----:R-:W-:-:S12]  /*3290*/  ULOP3.LUT UR5, UR4, 0x3, URZ, 0xc0, !UPT ;  /* 0x0000000304057892 */ /* 0x001fd8000f8ec0ff */
[----:B------:R-:W-:Y:S05]  /*32a0*/  @!P0 BRA `(.L_x_122) ;  /* 0x0000000400148947 */ /* 0x000fea0003800000 */
[----:B------:R-:W0:Y:S01]  /*32b0*/  LDC.64 R2, c[0x0][0x388] ;  /* 0x0000e200ff027b82 */ /* 0x000e220000000a00 */
[----:B-----5:R-:W-:-:S04]  /*32c0*/  IMAD R9, R5, UR4, R8 ;  /* 0x0000000405097c24 */ /* 0x020fc8000f8e0208 */
[----:B0-----:R-:W-:-:S05]  /*32d0*/  IMAD.WIDE R2, R9, 0x4, R2 ;  /* 0x0000000409027825 */ /* 0x001fca00078e0202 */
[----:B--2---:R-:W2:Y:S01]  /*32e0*/  LDG.E R23, desc[UR6][R2.64] ;  /* 0x0000000602177981 */ /* 0x004ea2000c1e1900 */
[----:B---3--:R-:W0:Y:S01]  /*32f0*/  MUFU.RCP R0, R7 ;  /* 0x0000000700007308 */ /* 0x008e220000001000 */
        /* <DEDUP_REMOVED lines=9> */
[----:B-1--4-:R-:W-:Y:S05]  /*3390*/  CALL.REL.NOINC `($__internal_1_$__cuda_sm3x_div_rn_noftz_f32_slowpath) ;  /* 0x0000000400447944 */ /* 0x012fea0003c00000 */
[----:B------:R-:W-:-:S07]  /*33a0*/  MOV R9, R0 ;  /* 0x0000000000097202 */ /* 0x000fce0000000f00 */
.L_x_124:
[----:B------:R-:W-:Y:S05]  /*33b0*/  BSYNC.RECONVERGENT B2 ;  /* 0x0000000000027941 */ /* 0x000fea0003800200 */
.L_x_123:
[----:B-1----:R-:W0:Y:S01]  /*33c0*/  LDC R13, c[0x0][0x390] ;  /* 0x0000e400ff0d7b82 */ /* 0x002e220000000800 */
[----:B------:R1:W-:Y:S01]  /*33d0*/  STG.E desc[UR6][R2.64], R9 ;  /* 0x0000000902007986 */ /* 0x0003e2000c101906 */
[----:B0-----:R-:W-:-:S05]  /*33e0*/  IMAD.WIDE.U32 R12, R13, 0x4, R2 ;  /* 0x000000040d0c7825 */ /* 0x001fca00078e0002 */
[----:B------:R-:W2:Y:S01]  /*33f0*/  LDG.E R23, desc[UR6][R12.64] ;  /* 0x000000060c177981 */ /* 0x000ea2000c1e1900 */
[----:B------:R-:W4:Y:S01]  /*3400*/  MUFU.RCP R0, R7 ;  /* 0x0000000700007308 */ /* 0x000f220000001000 */
[----:B------:R-:W-:Y:S01]  /*3410*/  BSSY.RECONVERGENT B2, `(.L_x_125) ;  /* 0x000000b000027945 */ /* 0x000fe20003800200 */
[----:B----4-:R-:W-:-:S04]  /*3420*/  FFMA R11, R0, -R7, 1 ;  /* 0x3f800000000b7423 */ /* 0x010fc80000000807 */
        /* <DEDUP_REMOVED lines=9> */
.L_x_126:
[----:B------:R-:W-:Y:S05]  /*34c0*/  BSYNC.RECONVERGENT B2 ;  /* 0x0000000000027941 */ /* 0x000fea0003800200 */
.L_x_125:
        /* <DEDUP_REMOVED lines=16> */
.L_x_128:
[----:B------:R-:W-:Y:S05]  /*35d0*/  BSYNC.RECONVERGENT B2 ;  /* 0x0000000000027941 */ /* 0x000fea0003800200 */
.L_x_127:
        /* <DEDUP_REMOVED lines=15> */
.L_x_130:
[----:B------:R-:W-:Y:S05]  /*36d0*/  BSYNC.RECONVERGENT B2 ;  /* 0x0000000000027941 */ /* 0x000fea0003800200 */
.L_x_129:
[----:B------:R0:W-:Y:S01]  /*36e0*/  STG.E desc[UR6][R12.64], R0 ;  /* 0x000000000c007986 */ /* 0x0001e2000c101906 */
[----:B------:R-:W-:-:S07]  /*36f0*/  IADD3 R5, PT, PT, R5, 0x4, RZ ;  /* 0x0000000405057810 */ /* 0x000fce0007ffe0ff */
.L_x_122:
[----:B------:R-:W-:-:S13]  /*3700*/  ISETP.NE.AND P0, PT, RZ, UR5, PT ;  /* 0x00000005ff007c0c */ /* 0x000fda000bf05270 */
[----:B------:R-:W-:Y:S05]  /*3710*/  @!P0 EXIT ;  /* 0x000000000000894d */ /* 0x000fea0003800000 */
[----:B------:R-:W0:Y:S01]  /*3720*/  LDC.64 R2, c[0x0][0x388] ;  /* 0x0000e200ff027b82 */ /* 0x000e220000000a00 */
[----:B------:R-:W1:Y:S01]  /*3730*/  LDCU UR8, c[0x0][0x390] ;  /* 0x00007200ff0877ac */ /* 0x000e620008000800 */
[----:B------:R-:W0:Y:S01]  /*3740*/  LDCU UR9, c[0x0][0x390] ;  /* 0x00007200ff0977ac */ /* 0x000e220008000800 */
[----:B------:R-:W-:Y:S01]  /*3750*/  UIADD3 UR4, UPT, UPT, -UR5, URZ, URZ ;  /* 0x000000ff05047290 */ /* 0x000fe2000fffe1ff */
[----:B-1----:R-:W-:-:S11]  /*3760*/  IMAD R5, R5, UR8, R8 ;  /* 0x0000000805057c24 */ /* 0x002fd6000f8e0208 */
.L_x_133:
[----:B01-3--:R-:W-:-:S05]  /*3770*/  IMAD.WIDE R12, R5, 0x4, R2 ;  /* 0x00000004050c7825 */ /* 0x00bfca00078e0202 */
[----:B--2---:R-:W2:Y:S01]  /*3780*/  LDG.E R23, desc[UR6][R12.64] ;  /* 0x000000060c177981 */ /* 0x004ea2000c1e1900 */
[----:B------:R-:W0:Y:S01]  /*3790*/  MUFU.RCP R0, R7 ;  /* 0x0000000700007308 */ /* 0x000e220000001000 */
[----:B------:R-:W-:Y:S01]  /*37a0*/  UIADD3 UR4, UPT, UPT, UR4, 0x1, URZ ;  /* 0x0000000104047890 */ /* 0x000fe2000fffe0ff */
[----:B------:R-:W-:Y:S03]  /*37b0*/  BSSY.RECONVERGENT B2, `(.L_x_131) ;  /* 0x000000b000027945 */ /* 0x000fe60003800200 */
[----:B------:R-:W-:Y:S01]  /*37c0*/  UISETP.NE.AND UP0, UPT, UR4, URZ, UPT ;  /* 0x000000ff0400728c */ /* 0x000fe2000bf05270 */
[----:B0----5:R-:W-:-:S04]  /*37d0*/  FFMA R9, R0, -R7, 1 ;  /* 0x3f80000000097423 */ /* 0x021fc80000000807 */
[----:B------:R-:W-:Y:S01]  /*37e0*/  FFMA R0, R0, R9, R0 ;  /* 0x0000000900007223 */ /* 0x000fe20000000000 */
[----:B--2---:R-:W0:Y:S03]  /*37f0*/  FCHK P0, R23, R7 ;  /* 0x0000000717007302 */ /* 0x004e260000000000 */
[----:B------:R-:W-:-:S04]  /*3800*/  FFMA R4, R0, R23, RZ ;  /* 0x0000001700047223 */ /* 0x000fc800000000ff */
[----:B------:R-:W-:-:S04]  /*3810*/  FFMA R9, R4, -R7, R23 ;  /* 0x8000000704097223 */ /* 0x000fc80000000017 */
[----:B------:R-:W-:Y:S01]  /*3820*/  FFMA R0, R0, R9, R4 ;  /* 0x0000000900007223 */ /* 0x000fe20000000004 */
[----:B0-----:R-:W-:Y:S06]  /*3830*/  @!P0 BRA `(.L_x_132) ;  /* 0x0000000000088947 */ /* 0x001fec0003800000 */
[----:B------:R-:W-:-:S07]  /*3840*/  MOV R10, 0x3860 ;  /* 0x00003860000a7802 */ /* 0x000fce0000000f00 */
[----:B----4-:R-:W-:Y:S05]  /*3850*/  CALL.REL.NOINC `($__internal_1_$__cuda_sm3x_div_rn_noftz_f32_slowpath) ;  /* 0x0000000000147944 */ /* 0x010fea0003c00000 */
.L_x_132:
[----:B------:R-:W-:Y:S05]  /*3860*/  BSYNC.RECONVERGENT B2 ;  /* 0x0000000000027941 */ /* 0x000fea0003800200 */
.L_x_131:
[----:B------:R1:W-:Y:S01]  /*3870*/  STG.E desc[UR6][R12.64], R0 ;  /* 0x000000000c007986 */ /* 0x0003e2000c101906 */
[----:B------:R-:W-:Y:S01]  /*3880*/  IADD3 R5, PT, PT, R5, UR9, RZ ;  /* 0x0000000905057c10 */ /* 0x000fe2000fffe0ff */
[----:B------:R-:W-:Y:S06]  /*3890*/  BRA.U UP0, `(.L_x_133) ;  /* 0xfffffffd00b47547 */ /* 0x000fec000b83ffff */
[----:B------:R-:W-:Y:S05]  /*38a0*/  EXIT ;  /* 0x000000000000794d */ /* 0x000fea0003800000 */
        .weak           $__internal_1_$__cuda_sm3x_div_rn_noftz_f32_slowpath
        .type           $__internal_1_$__cuda_sm3x_div_rn_noftz_f32_slowpath,@function
        .size           $__internal_1_$__cuda_sm3x_div_rn_noftz_f32_slowpath,(.L_x_147 - $__internal_1_$__cuda_sm3x_div_rn_noftz_f32_slowpath)
$__internal_1_$__cuda_sm3x_div_rn_noftz_f32_slowpath:
[----:B------:R-:W-:Y:S01]  /*38b0*/  SHF.R.U32.HI R9, RZ, 0x17, R7 ;  /* 0x00000017ff097819 */ /* 0x000fe20000011607 */
[----:B------:R-:W-:Y:S01]  /*38c0*/  BSSY.RECONVERGENT B0, `(.L_x_134) ;  /* 0x0000063000007945 */ /* 0x000fe20003800200 */
[----:B------:R-:W-:Y:S02]  /*38d0*/  SHF.R.U32.HI R18, RZ, 0x17, R23 ;  /* 0x00000017ff127819 */ /* 0x000fe40000011617 */
[----:B------:R-:W-:Y:S02]  /*38e0*/  LOP3.LUT R9, R9, 0xff, RZ, 0xc0, !PT ;  /* 0x000000ff09097812 */ /* 0x000fe400078ec0ff */
[----:B------:R-:W-:Y:S02]  /*38f0*/  LOP3.LUT R18, R18, 0xff, RZ, 0xc0, !PT ;  /* 0x000000ff12127812 */ /* 0x000fe400078ec0ff */
[----:B------:R-:W-:Y:S02]  /*3900*/  IADD3 R0, PT, PT, R9, -0x1, RZ ;  /* 0xffffffff09007810 */ /* 0x000fe40007ffe0ff */
[----:B------:R-:W-:-:S02]  /*3910*/  IADD3 R19, PT, PT, R18, -0x1, RZ ;  /* 0xffffffff12137810 */ /* 0x000fc40007ffe0ff */
[----:B------:R-:W-:Y:S02]  /*3920*/  ISETP.GT.U32.AND P0, PT, R0, 0xfd, PT ;  /* 0x000000fd0000780c */ /* 0x000fe40003f04070 */
[----:B------:R-:W-:Y:S02]  /*3930*/  MOV R20, R7 ;  /* 0x0000000700147202 */ /* 0x000fe40000000f00 */
[----:B------:R-:W-:-:S13]  /*3940*/  ISETP.GT.U32.OR P0, PT, R19, 0xfd, P0 ;  /* 0x000000fd1300780c */ /* 0x000fda0000704470 */
[----:B------:R-:W-:Y:S01]  /*3950*/  @!P0 MOV R11, RZ ;  /* 0x000000ff000b8202 */ /* 0x000fe20000000f00 */
[----:B------:R-:W-:Y:S06]  /*3960*/  @!P0 BRA `(.L_x_135) ;  /* 0x00000000005c8947 */ /* 0x000fec0003800000 */
[----:B------:R-:W-:Y:S02]  /*3970*/  FSETP.GTU.FTZ.AND P0, PT, |R23|, +INF , PT ;  /* 0x7f8000001700780b */ /* 0x000fe40003f1c200 */
[----:B------:R-:W-:-:S04]  /*3980*/  FSETP.GTU.FTZ.AND P1, PT, |R7|, +INF , PT ;  /* 0x7f8000000700780b */ /* 0x000fc80003f3c200 */
[----:B------:R-:W-:-:S13]  /*3990*/  PLOP3.LUT P0, PT, P0, P1, PT, 0xf8, 0x8f ;  /* 0x00000000008f781c */ /* 0x000fda0000703f70 */
[----:B------:R-:W-:Y:S05]  /*39a0*/  @P0 BRA `(.L_x_136) ;  /* 0x00000004004c0947 */ /* 0x000fea0003800000 */
[----:B------:R-:W-:-:S13]  /*39b0*/  LOP3.LUT P0, RZ, R20, 0x7fffffff, R23, 0xc8, !PT ;  /* 0x7fffffff14ff7812 */ /* 0x000fda000780c817 */
[----:B------:R-:W-:Y:S05]  /*39c0*/  @!P0 BRA `(.L_x_137) ;  /* 0x00000004003c8947 */ /* 0x000fea0003800000 */
[----:B------:R-:W-:Y:S02]  /*39d0*/  FSETP.NEU.FTZ.AND P3, PT, |R23|, +INF , PT ;  /* 0x7f8000001700780b */ /* 0x000fe40003f7d200 */
[----:B------:R-:W-:Y:S02]  /*39e0*/  FSETP.NEU.FTZ.AND P1, PT, |R7|, +INF , PT ;  /* 0x7f8000000700780b */ /* 0x000fe40003f3d200 */
[----:B------:R-:W-:-:S11]  /*39f0*/  FSETP.NEU.FTZ.AND P0, PT, |R23|, +INF , PT ;  /* 0x7f8000001700780b */ /* 0x000fd60003f1d200 */
[----:B------:R-:W-:Y:S05]  /*3a00*/  @!P1 BRA !P3, `(.L_x_137) ;  /* 0x00000004002c9947 */ /* 0x000fea0005800000 */
[----:B------:R-:W-:-:S04]  /*3a10*/  LOP3.LUT P3, RZ, R23, 0x7fffffff, RZ, 0xc0, !PT ;  /* 0x7fffffff17ff7812 */ /* 0x000fc8000786c0ff */
[----:B------:R-:W-:-:S13]  /*3a20*/  PLOP3.LUT P1, PT, P1, P3, PT, 0x2f, 0xf2 ;  /* 0x0000000000f2781c */ /* 0x000fda0000f26577 */
[----:B------:R-:W-:Y:S05]  /*3a30*/  @P1 BRA `(.L_x_138) ;  /* 0x0000000400181947 */ /* 0x000fea0003800000 */
[----:B------:R-:W-:-:S04]  /*3a40*/  LOP3.LUT P1, RZ, R20, 0x7fffffff, RZ, 0xc0, !PT ;  /* 0x7fffffff14ff7812 */ /* 0x000fc8000782c0ff */
[----:B------:R-:W-:-:S13]  /*3a50*/  PLOP3.LUT P0, PT, P0, P1, PT, 0x2f, 0xf2 ;  /* 0x0000000000f2781c */ /* 0x000fda0000702577 */
[----:B------:R-:W-:Y:S05]  /*3a60*/  @P0 BRA `(.L_x_139) ;  /* 0x0000000400000947 */ /* 0x000fea0003800000 */
[----:B------:R-:W-:Y:S02]  /*3a70*/  ISETP.GE.AND P0, PT, R19, RZ, PT ;  /* 0x000000ff1300720c */ /* 0x000fe40003f06270 */
[----:B------:R-:W-:-:S11]  /*3a80*/  ISETP.GE.AND P1, PT, R0, RZ, PT ;  /* 0x000000ff0000720c */ /* 0x000fd60003f26270 */
[----:B------:R-:W-:Y:S01]  /*3a90*/  @P0 MOV R11, RZ ;  /* 0x000000ff000b0202 */ /* 0x000fe20000000f00 */
[----:B------:R-:W-:Y:S01]  /*3aa0*/  @!P0 FFMA R23, R23, 1.84467440737095516160e+19, RZ ;  /* 0x5f80000017178823 */ /* 0x000fe200000000ff */
[----:B------:R-:W-:Y:S01]  /*3ab0*/  @!P0 MOV R11, 0xffffffc0 ;  /* 0xffffffc0000b8802 */ /* 0x000fe20000000f00 */
[----:B------:R-:W-:-:S03]  /*3ac0*/  @!P1 FFMA R20, R7, 1.84467440737095516160e+19, RZ ;  /* 0x5f80000007149823 */ /* 0x000fc600000000ff */
[----:B------:R-:W-:-:S07]  /*3ad0*/  @!P1 IADD3 R11, PT, PT, R11, 0x40, RZ ;  /* 0x000000400b0b9810 */ /* 0x000fce0007ffe0ff */
.L_x_135:
[----:B------:R-:W-:Y:S01]  /*3ae0*/  LEA R19, R9, 0xc0800000, 0x17 ;  /* 0xc080000009137811 */ /* 0x000fe200078eb8ff */
[----:B------:R-:W-:Y:S01]  /*3af0*/  BSSY.RECONVERGENT B1, `(.L_x_140) ;  /* 0x0000036000017945 */ /* 0x000fe20003800200 */
[----:B------:R-:W-:Y:S02]  /*3b00*/  IADD3 R18, PT, PT, R18, -0x7f, RZ ;  /* 0xffffff8112127810 */ /* 0x000fe40007ffe0ff */
[----:B------:R-:W-:-:S03]  /*3b10*/  IADD3 R24, PT, PT, -R19, R20, RZ ;  /* 0x0000001413187210 */ /* 0x000fc60007ffe1ff */
[----:B------:R-:W-:Y:S01]  /*3b20*/  IMAD R0, R18, -0x800000, R23 ;  /* 0xff80000012007824 */ /* 0x000fe200078e0217 */
[----:B------:R-:W0:Y:S01]  /*3b30*/  MUFU.RCP R20, R24 ;  /* 0x0000001800147308 */ /* 0x000e220000001000 */
[----:B------:R-:W-:Y:S01]  /*3b40*/  FADD.FTZ R21, -R24, -RZ ;  /* 0x800000ff18157221 */ /* 0x000fe20000010100 */
[----:B------:R-:W-:-:S04]  /*3b50*/  IADD3 R18, PT, PT, R18, 0x7f, -R9 ;  /* 0x0000007f12127810 */ /* 0x000fc80007ffe809 */
[----:B------:R-:W-:Y:S01]  /*3b60*/  IADD3 R11, PT, PT, R18, R11, RZ ;  /* 0x0000000b120b7210 */ /* 0x000fe20007ffe0ff */
[----:B0-----:R-:W-:-:S04]  /*3b70*/  FFMA R19, R20, R21, 1 ;  /* 0x3f80000014137423 */ /* 0x001fc80000000015 */
[----:B------:R-:W-:-:S04]  /*3b80*/  FFMA R19, R20, R19, R20 ;  /* 0x0000001314137223 */ /* 0x000fc80000000014 */
[----:B------:R-:W-:-:S04]  /*3b90*/  FFMA R20, R0, R19, RZ ;  /* 0x0000001300147223 */ /* 0x000fc800000000ff */
[----:B------:R-:W-:-:S04]  /*3ba0*/  FFMA R22, R21, R20, R0 ;  /* 0x0000001415167223 */ /* 0x000fc80000000000 */
[----:B------:R-:W-:-:S04]  /*3bb0*/  FFMA R22, R19, R22, R20 ;  /* 0x0000001613167223 */ /* 0x000fc80000000014 */
[----:B------:R-:W-:-:S04]  /*3bc0*/  FFMA R21, R21, R22, R0 ;  /* 0x0000001615157223 */ /* 0x000fc80000000000 */
[----:B------:R-:W-:-:S05]  /*3bd0*/  FFMA R0, R19, R21, R22 ;  /* 0x0000001513007223 */ /* 0x000fca0000000016 */
[----:B------:R-:W-:-:S04]  /*3be0*/  SHF.R.U32.HI R9, RZ, 0x17, R0 ;  /* 0x00000017ff097819 */ /* 0x000fc80000011600 */
[----:B------:R-:W-:-:S04]  /*3bf0*/  LOP3.LUT R18, R9, 0xff, RZ, 0xc0, !PT ;  /* 0x000000ff09127812 */ /* 0x000fc800078ec0ff */
[----:B------:R-:W-:-:S04]  /*3c00*/  IADD3 R9, PT, PT, R18, R11, RZ ;  /* 0x0000000b12097210 */ /* 0x000fc80007ffe0ff */
[----:B------:R-:W-:-:S04]  /*3c10*/  IADD3 R18, PT, PT, R9, -0x1, RZ ;  /* 0xffffffff09127810 */ /* 0x000fc80007ffe0ff */
[----:B------:R-:W-:-:S13]  /*3c20*/  ISETP.GE.U32.AND P0, PT, R18, 0xfe, PT ;  /* 0x000000fe1200780c */ /* 0x000fda0003f06070 */
[----:B------:R-:W-:Y:S05]  /*3c30*/  @!P0 BRA `(.L_x_141) ;  /* 0x0000000000808947 */ /* 0x000fea0003800000 */
[----:B------:R-:W-:-:S13]  /*3c40*/  ISETP.GT.AND P0, PT, R9, 0xfe, PT ;  /* 0x000000fe0900780c */ /* 0x000fda0003f04270 */
[----:B------:R-:W-:Y:S05]  /*3c50*/  @P0 BRA `(.L_x_142) ;  /* 0x00000000006c0947 */ /* 0x000fea0003800000 */
[----:B------:R-:W-:-:S13]  /*3c60*/  ISETP.GE.AND P0, PT, R9, 0x1, PT ;  /* 0x000000010900780c */ /* 0x000fda0003f06270 */
[----:B------:R-:W-:Y:S05]  /*3c70*/  @P0 BRA `(.L_x_143) ;  /* 0x0000000000740947 */ /* 0x000fea0003800000 */
[----:B------:R-:W-:Y:S02]  /*3c80*/  ISETP.GE.AND P0, PT, R9, -0x18, PT ;  /* 0xffffffe80900780c */ /* 0x000fe40003f06270 */
[----:B------:R-:W-:-:S11]  /*3c90*/  LOP3.LUT R0, R0, 0x80000000, RZ, 0xc0, !PT ;  /* 0x8000000000007812 */ /* 0x000fd600078ec0ff */
[----:B------:R-:W-:Y:S05]  /*3ca0*/  @!P0 BRA `(.L_x_143) ;  /* 0x0000000000688947 */ /* 0x000fea0003800000 */
[CCC-:B------:R-:W-:Y:S01]  /*3cb0*/  FFMA.RZ R11, R19.reuse, R21.reuse, R22.reuse ;  /* 0x00000015130b7223 */ /* 0x1c0fe2000000c016 */
[CCC-:B------:R-:W-:Y:S01]  /*3cc0*/  FFMA.RP R18, R19.reuse, R21.reuse, R22.reuse ;  /* 0x0000001513127223 */ /* 0x1c0fe20000008016 */
[----:B------:R-:W-:Y:S01]  /*3cd0*/  FFMA.RM R21, R19, R21, R22 ;  /* 0x0000001513157223 */ /* 0x000fe20000004016 */
[----:B------:R-:W-:Y:S02]  /*3ce0*/  IADD3 R19, PT, PT, R9, 0x20, RZ ;  /* 0x0000002009137810 */ /* 0x000fe40007ffe0ff */
[----:B------:R-:W-:Y:S02]  /*3cf0*/  LOP3.LUT R11, R11, 0x7fffff, RZ, 0xc0, !PT ;  /* 0x007fffff0b0b7812 */ /* 0x000fe400078ec0ff */
[----:B------:R-:W-:Y:S02]  /*3d00*/  ISETP.NE.AND P3, PT, R9, RZ, PT ;  /* 0x000000ff0900720c */ /* 0x000fe40003f65270 */
[----:B------:R-:W-:Y:S02]  /*3d10*/  LOP3.LUT R20, R11, 0x800000, RZ, 0xfc, !PT ;  /* 0x008000000b147812 */ /* 0x000fe400078efcff */
[----:B------:R-:W-:-:S02]  /*3d20*/  ISETP.NE.AND P1, PT, R9, RZ, PT ;  /* 0x000000ff0900720c */ /* 0x000fc40003f25270 */
[----:B------:R-:W-:Y:S02]  /*3d30*/  IADD3 R9, PT, PT, -R9, RZ, RZ ;  /* 0x000000ff09097210 */ /* 0x000fe40007ffe1ff */
[----:B------:R-:W-:Y:S02]  /*3d40*/  SHF.L.U32 R19, R20, R19, RZ ;  /* 0x0000001314137219 */ /* 0x000fe400000006ff */
[----:B------:R-:W-:Y:S02]  /*3d50*/  FSETP.NEU.FTZ.AND P0, PT, R18, R21, PT ;  /* 0x000000151200720b */ /* 0x000fe40003f1d000 */
[----:B------:R-:W-:Y:S02]  /*3d60*/  SEL R9, R9, RZ, P3 ;  /* 0x000000ff09097207 */ /* 0x000fe40001800000 */
[----:B------:R-:W-:Y:S02]  /*3d70*/  ISETP.NE.AND P1, PT, R19, RZ, P1 ;  /* 0x000000ff1300720c */ /* 0x000fe40000f25270 */
[----:B------:R-:W-:-:S02]  /*3d80*/  SHF.R.U32.HI R20, RZ, R9, R20 ;  /* 0x00000009ff147219 */ /* 0x000fc40000011614 */
[----:B------:R-:W-:Y:S02]  /*3d90*/  PLOP3.LUT P0, PT, P0, P1, PT, 0xf8, 0x8f ;  /* 0x00000000008f781c */ /* 0x000fe40000703f70 */
[----:B------:R-:W-:Y:S02]  /*3da0*/  SHF.R.U32.HI R11, RZ, 0x1, R20 ;  /* 0x00000001ff0b7819 */ /* 0x000fe40000011614 */
[----:B------:R-:W-:-:S04]  /*3db0*/  SEL R18, RZ, 0x1, !P0 ;  /* 0x00000001ff127807 */ /* 0x000fc80004000000 */
[----:B------:R-:W-:-:S04]  /*3dc0*/  LOP3.LUT R9, R18, 0x1, R11, 0xf8, !PT ;  /* 0x0000000112097812 */ /* 0x000fc800078ef80b */
[----:B------:R-:W-:-:S04]  /*3dd0*/  LOP3.LUT R20, R9, R20, RZ, 0xc0, !PT ;  /* 0x0000001409147212 */ /* 0x000fc800078ec0ff */
[----:B------:R-:W-:-:S04]  /*3de0*/  IADD3 R11, PT, PT, R11, R20, RZ ;  /* 0x000000140b0b7210 */ /* 0x000fc80007ffe0ff */
[----:B------:R-:W-:Y:S01]  /*3df0*/  LOP3.LUT R0, R11, R0, RZ, 0xfc, !PT ;  /* 0x000000000b007212 */ /* 0x000fe200078efcff */
[----:B------:R-:W-:Y:S06]  /*3e00*/  BRA `(.L_x_143) ;  /* 0x0000000000107947 */ /* 0x000fec0003800000 */
.L_x_142:
[----:B------:R-:W-:-:S04]  /*3e10*/  LOP3.LUT R0, R0, 0x80000000, RZ, 0xc0, !PT ;  /* 0x8000000000007812 */ /* 0x000fc800078ec0ff */
[----:B------:R-:W-:Y:S01]  /*3e20*/  LOP3.LUT R0, R0, 0x7f800000, RZ, 0xfc, !PT ;  /* 0x7f80000000007812 */ /* 0x000fe200078efcff */
[----:B------:R-:W-:Y:S06]  /*3e30*/  BRA `(.L_x_143) ;  /* 0x0000000000047947 */ /* 0x000fec0003800000 */
.L_x_141:
[----:B------:R-:W-:-:S07]  /*3e40*/  LEA R0, R11, R0, 0x17 ;  /* 0x000000000b007211 */ /* 0x000fce00078eb8ff */
.L_x_143:
[----:B------:R-:W-:Y:S05]  /*3e50*/  BSYNC.RECONVERGENT B1 ;  /* 0x0000000000017941 */ /* 0x000fea0003800200 */
.L_x_140:
[----:B------:R-:W-:Y:S05]  /*3e60*/  BRA `(.L_x_144) ;  /* 0x0000000000207947 */ /* 0x000fea0003800000 */
.L_x_139:
[----:B------:R-:W-:-:S04]  /*3e70*/  LOP3.LUT R20, R20, 0x80000000, R23, 0x48, !PT ;  /* 0x8000000014147812 */ /* 0x000fc800078e4817 */
[----:B------:R-:W-:Y:S01]  /*3e80*/  LOP3.LUT R0, R20, 0x7f800000, RZ, 0xfc, !PT ;  /* 0x7f80000014007812 */ /* 0x000fe200078efcff */
[----:B------:R-:W-:Y:S06]  /*3e90*/  BRA `(.L_x_144) ;  /* 0x0000000000147947 */ /* 0x000fec0003800000 */
.L_x_138:
[----:B------:R-:W-:Y:S01]  /*3ea0*/  LOP3.LUT R0, R20, 0x80000000, R23, 0x48, !PT ;  /* 0x8000000014007812 */ /* 0x000fe200078e4817 */
[----:B------:R-:W-:Y:S06]  /*3eb0*/  BRA `(.L_x_144) ;  /* 0x00000000000c7947 */ /* 0x000fec0003800000 */
.L_x_137:
[----:B------:R-:W0:Y:S01]  /*3ec0*/  MUFU.RSQ R0, -QNAN ;  /* 0xffc0000000007908 */ /* 0x000e220000001400 */
[----:B------:R-:W-:Y:S05]  /*3ed0*/  BRA `(.L_x_144) ;  /* 0x0000000000047947 */ /* 0x000fea0003800000 */
.L_x_136:
[----:B------:R-:W-:-:S07]  /*3ee0*/  FADD.FTZ R0, R23, R7 ;  /* 0x0000000717007221 */ /* 0x000fce0000010000 */
.L_x_144:
[----:B------:R-:W-:Y:S05]  /*3ef0*/  BSYNC.RECONVERGENT B0 ;  /* 0x0000000000007941 */ /* 0x000fea0003800200 */
.L_x_134:
[----:B------:R-:W-:-:S04]  /*3f00*/  HFMA2 R11, -RZ, RZ, 0, 0 ;  /* 0x00000000ff0b7431 */ /* 0x000fc800000001ff */
[----:B0-----:R-:W-:Y:S05]  /*3f10*/  RET.REL.NODEC R10 `(_Z18columnwise_softmaxPfS_i) ;  /* 0xffffffc00a387950 */ /* 0x001fea0003c3ffff */
.L_x_145:
        /* <DEDUP_REMOVED lines=14> */
.L_x_147:


//--------------------- .nv.shared._Z22flash_attention_kernelPKfS0_S0_iiiiiifPfS1_S1_ --------------------------
	.section	.nv.shared._Z22flash_attention_kernelPKfS0_S0_iiiiiifPfS1_S1_,"aw",@nobits
	.sectionflags	@""
	.align	16
	.zero		1024


//--------------------- .nv.shared.reserved.0     --------------------------
	.section	.nv.shared.reserved.0,"aw",@nobits
	.weak		__nv_reservedSMEM_offset_0_alias
	.size		__nv_reservedSMEM_offset_0_alias, 0, 64
	.other		__nv_reservedSMEM_offset_0_alias,@"STO_CUDA_RESERVED_SHARED STV_DEFAULT"
__nv_reservedSMEM_offset_0_alias:
	.zero		0
	.zero		64


//--------------------- .nv.shared._Z18columnwise_softmaxPfS_i --------------------------
	.section	.nv.shared._Z18columnwise_softmaxPfS_i,"aw",@nobits
	.sectionflags	@""
	.align	16
	.zero		1024


//--------------------- .nv.constant0._Z22flash_attention_kernelPKfS0_S0_iiiiiifPfS1_S1_ --------------------------
	.section	.nv.constant0._Z22flash_attention_kernelPKfS0_S0_iiiiiifPfS1_S1_,"a",@progbits
	.sectionflags	@""
	.align	4
.nv.constant0._Z22flash_attention_kernelPKfS0_S0_iiiiiifPfS1_S1_:
	.zero		976


//--------------------- .nv.constant0._Z18columnwise_softmaxPfS_i --------------------------
	.section	.nv.constant0._Z18columnwise_softmaxPfS_i,"a",@progbits
	.sectionflags	@""
	.align	4
.nv.constant0._Z18columnwise_softmaxPfS_i:
	.zero		916


//--------------------- SYMBOLS --------------------------

	.type		.nv.reservedSmem.offset0,@object
	.size		.nv.reservedSmem.offset0,0x4
	.type		.nv.reservedSmem.cap,@object
	.size		.nv.reservedSmem.cap,0x4
